//
// Generated by NVIDIA NVVM Compiler
//
// Compiler Build ID: CL-36424714
// Cuda compilation tools, release 13.0, V13.0.88
// Based on NVVM 20.0.0
//

.version 9.0
.target sm_100
.address_size 64

	// .globl	_Z32nppiFilterBox_8u_C1R_kernel_implPKhiPhiiiiiii

.visible .entry _Z32nppiFilterBox_8u_C1R_kernel_implPKhiPhiiiiiii(
	.param .u64 .ptr .align 1 _Z32nppiFilterBox_8u_C1R_kernel_implPKhiPhiiiiiii_param_0,
	.param .u32 _Z32nppiFilterBox_8u_C1R_kernel_implPKhiPhiiiiiii_param_1,
	.param .u64 .ptr .align 1 _Z32nppiFilterBox_8u_C1R_kernel_implPKhiPhiiiiiii_param_2,
	.param .u32 _Z32nppiFilterBox_8u_C1R_kernel_implPKhiPhiiiiiii_param_3,
	.param .u32 _Z32nppiFilterBox_8u_C1R_kernel_implPKhiPhiiiiiii_param_4,
	.param .u32 _Z32nppiFilterBox_8u_C1R_kernel_implPKhiPhiiiiiii_param_5,
	.param .u32 _Z32nppiFilterBox_8u_C1R_kernel_implPKhiPhiiiiiii_param_6,
	.param .u32 _Z32nppiFilterBox_8u_C1R_kernel_implPKhiPhiiiiiii_param_7,
	.param .u32 _Z32nppiFilterBox_8u_C1R_kernel_implPKhiPhiiiiiii_param_8,
	.param .u32 _Z32nppiFilterBox_8u_C1R_kernel_implPKhiPhiiiiiii_param_9
)
{
	.reg .pred 	%p<15>;
	.reg .b32 	%r<147>;
	.reg .b64 	%rd<23>;

	ld.param.u64 	%rd6, [_Z32nppiFilterBox_8u_C1R_kernel_implPKhiPhiiiiiii_param_0];
	ld.param.u32 	%r43, [_Z32nppiFilterBox_8u_C1R_kernel_implPKhiPhiiiiiii_param_1];
	ld.param.u64 	%rd5, [_Z32nppiFilterBox_8u_C1R_kernel_implPKhiPhiiiiiii_param_2];
	ld.param.u32 	%r44, [_Z32nppiFilterBox_8u_C1R_kernel_implPKhiPhiiiiiii_param_3];
	ld.param.u32 	%r49, [_Z32nppiFilterBox_8u_C1R_kernel_implPKhiPhiiiiiii_param_4];
	ld.param.u32 	%r50, [_Z32nppiFilterBox_8u_C1R_kernel_implPKhiPhiiiiiii_param_5];
	ld.param.u32 	%r45, [_Z32nppiFilterBox_8u_C1R_kernel_implPKhiPhiiiiiii_param_6];
	ld.param.u32 	%r46, [_Z32nppiFilterBox_8u_C1R_kernel_implPKhiPhiiiiiii_param_7];
	ld.param.u32 	%r47, [_Z32nppiFilterBox_8u_C1R_kernel_implPKhiPhiiiiiii_param_8];
	ld.param.u32 	%r48, [_Z32nppiFilterBox_8u_C1R_kernel_implPKhiPhiiiiiii_param_9];
	cvta.to.global.u64 	%rd1, %rd6;
	mov.u32 	%r52, %ctaid.x;
	mov.u32 	%r53, %ntid.x;
	mul.lo.s32 	%r1, %r52, %r53;
	mov.u32 	%r2, %tid.x;
	add.s32 	%r3, %r1, %r2;
	mov.u32 	%r54, %ctaid.y;
	mov.u32 	%r55, %ntid.y;
	mov.u32 	%r56, %tid.y;
	mad.lo.s32 	%r57, %r54, %r55, %r56;
	setp.ge.s32 	%p1, %r3, %r49;
	setp.ge.s32 	%p2, %r57, %r50;
	or.pred  	%p3, %p1, %p2;
	@%p3 bra 	$L__BB0_18;
	sub.s32 	%r5, %r3, %r47;
	sub.s32 	%r131, %r57, %r48;
	mul.lo.s32 	%r7, %r46, %r45;
	mov.b32 	%r145, 0;
	min.s32 	%r59, %r46, %r45;
	setp.lt.s32 	%p4, %r59, 1;
	@%p4 bra 	$L__BB0_17;
	add.s32 	%r62, %r5, 1;
	add.s32 	%r63, %r5, %r45;
	max.s32 	%r64, %r63, %r62;
	add.s32 	%r65, %r47, %r64;
	sub.s32 	%r66, %r65, %r3;
	and.b32  	%r8, %r66, 15;
	add.s32 	%r9, %r8, -1;
	and.b32  	%r10, %r66, 7;
	add.s32 	%r11, %r10, -1;
	sub.s32 	%r67, %r1, %r65;
	add.s32 	%r12, %r67, %r2;
	and.b32  	%r13, %r66, 3;
	and.b32  	%r68, %r66, -16;
	neg.s32 	%r14, %r68;
	add.s32 	%r15, %r131, %r46;
	mov.b32 	%r145, 0;
$L__BB0_3:
	setp.gt.u32 	%p5, %r12, -16;
	mul.lo.s32 	%r70, %r131, %r43;
	cvt.s64.s32 	%rd2, %r70;
	mov.u32 	%r137, %r5;
	@%p5 bra 	$L__BB0_6;
	add.s64 	%rd7, %rd1, %rd2;
	add.s64 	%rd3, %rd7, 7;
	mov.u32 	%r133, %r14;
	mov.u32 	%r137, %r5;
$L__BB0_5:
	.pragma "nounroll";
	cvt.s64.s32 	%rd8, %r137;
	add.s64 	%rd9, %rd3, %rd8;
	ld.global.u8 	%r71, [%rd9+-7];
	add.s32 	%r72, %r145, %r71;
	ld.global.u8 	%r73, [%rd9+-6];
	add.s32 	%r74, %r72, %r73;
	ld.global.u8 	%r75, [%rd9+-5];
	add.s32 	%r76, %r74, %r75;
	ld.global.u8 	%r77, [%rd9+-4];
	add.s32 	%r78, %r76, %r77;
	ld.global.u8 	%r79, [%rd9+-3];
	add.s32 	%r80, %r78, %r79;
	ld.global.u8 	%r81, [%rd9+-2];
	add.s32 	%r82, %r80, %r81;
	ld.global.u8 	%r83, [%rd9+-1];
	add.s32 	%r84, %r82, %r83;
	ld.global.u8 	%r85, [%rd9];
	add.s32 	%r86, %r84, %r85;
	ld.global.u8 	%r87, [%rd9+1];
	add.s32 	%r88, %r86, %r87;
	ld.global.u8 	%r89, [%rd9+2];
	add.s32 	%r90, %r88, %r89;
	ld.global.u8 	%r91, [%rd9+3];
	add.s32 	%r92, %r90, %r91;
	ld.global.u8 	%r93, [%rd9+4];
	add.s32 	%r94, %r92, %r93;
	ld.global.u8 	%r95, [%rd9+5];
	add.s32 	%r96, %r94, %r95;
	ld.global.u8 	%r97, [%rd9+6];
	add.s32 	%r98, %r96, %r97;
	ld.global.u8 	%r99, [%rd9+7];
	add.s32 	%r100, %r98, %r99;
	ld.global.u8 	%r101, [%rd9+8];
	add.s32 	%r145, %r100, %r101;
	add.s32 	%r137, %r137, 16;
	add.s32 	%r133, %r133, 16;
	setp.ne.s32 	%p6, %r133, 0;
	@%p6 bra 	$L__BB0_5;
$L__BB0_6:
	setp.eq.s32 	%p7, %r8, 0;
	@%p7 bra 	$L__BB0_16;
	setp.lt.u32 	%p8, %r9, 7;
	@%p8 bra 	$L__BB0_9;
	cvt.s64.s32 	%rd10, %r137;
	add.s64 	%rd11, %rd10, %rd2;
	add.s64 	%rd12, %rd1, %rd11;
	ld.global.u8 	%r103, [%rd12];
	add.s32 	%r104, %r145, %r103;
	ld.global.u8 	%r105, [%rd12+1];
	add.s32 	%r106, %r104, %r105;
	ld.global.u8 	%r107, [%rd12+2];
	add.s32 	%r108, %r106, %r107;
	ld.global.u8 	%r109, [%rd12+3];
	add.s32 	%r110, %r108, %r109;
	ld.global.u8 	%r111, [%rd12+4];
	add.s32 	%r112, %r110, %r111;
	ld.global.u8 	%r113, [%rd12+5];
	add.s32 	%r114, %r112, %r113;
	ld.global.u8 	%r115, [%rd12+6];
	add.s32 	%r116, %r114, %r115;
	ld.global.u8 	%r117, [%rd12+7];
	add.s32 	%r145, %r116, %r117;
	add.s32 	%r137, %r137, 8;
$L__BB0_9:
	setp.eq.s32 	%p9, %r10, 0;
	@%p9 bra 	$L__BB0_16;
	setp.lt.u32 	%p10, %r11, 3;
	@%p10 bra 	$L__BB0_12;
	cvt.s64.s32 	%rd13, %r137;
	add.s64 	%rd14, %rd13, %rd2;
	add.s64 	%rd15, %rd1, %rd14;
	ld.global.u8 	%r119, [%rd15];
	add.s32 	%r120, %r145, %r119;
	ld.global.u8 	%r121, [%rd15+1];
	add.s32 	%r122, %r120, %r121;
	ld.global.u8 	%r123, [%rd15+2];
	add.s32 	%r124, %r122, %r123;
	ld.global.u8 	%r125, [%rd15+3];
	add.s32 	%r145, %r124, %r125;
	add.s32 	%r137, %r137, 4;
$L__BB0_12:
	setp.eq.s32 	%p11, %r13, 0;
	@%p11 bra 	$L__BB0_16;
	setp.eq.s32 	%p12, %r13, 1;
	cvt.s64.s32 	%rd16, %r137;
	add.s64 	%rd17, %rd16, %rd2;
	add.s64 	%rd4, %rd1, %rd17;
	ld.global.u8 	%r126, [%rd4];
	add.s32 	%r145, %r145, %r126;
	@%p12 bra 	$L__BB0_16;
	setp.eq.s32 	%p13, %r13, 2;
	ld.global.u8 	%r127, [%rd4+1];
	add.s32 	%r145, %r145, %r127;
	@%p13 bra 	$L__BB0_16;
	ld.global.u8 	%r128, [%rd4+2];
	add.s32 	%r145, %r145, %r128;
$L__BB0_16:
	add.s32 	%r131, %r131, 1;
	setp.lt.s32 	%p14, %r131, %r15;
	@%p14 bra 	$L__BB0_3;
$L__BB0_17:
	mul.lo.s32 	%r129, %r44, %r57;
	cvt.s64.s32 	%rd18, %r129;
	div.s32 	%r130, %r145, %r7;
	cvt.s64.s32 	%rd19, %r3;
	add.s64 	%rd20, %rd18, %rd19;
	cvta.to.global.u64 	%rd21, %rd5;
	add.s64 	%rd22, %rd21, %rd20;
	st.global.u8 	[%rd22], %r130;
$L__BB0_18:
	ret;

}
	// .globl	_Z32nppiFilterBox_8u_C4R_kernel_implPKhiPhiiiiiii
.visible .entry _Z32nppiFilterBox_8u_C4R_kernel_implPKhiPhiiiiiii(
	.param .u64 .ptr .align 1 _Z32nppiFilterBox_8u_C4R_kernel_implPKhiPhiiiiiii_param_0,
	.param .u32 _Z32nppiFilterBox_8u_C4R_kernel_implPKhiPhiiiiiii_param_1,
	.param .u64 .ptr .align 1 _Z32nppiFilterBox_8u_C4R_kernel_implPKhiPhiiiiiii_param_2,
	.param .u32 _Z32nppiFilterBox_8u_C4R_kernel_implPKhiPhiiiiiii_param_3,
	.param .u32 _Z32nppiFilterBox_8u_C4R_kernel_implPKhiPhiiiiiii_param_4,
	.param .u32 _Z32nppiFilterBox_8u_C4R_kernel_implPKhiPhiiiiiii_param_5,
	.param .u32 _Z32nppiFilterBox_8u_C4R_kernel_implPKhiPhiiiiiii_param_6,
	.param .u32 _Z32nppiFilterBox_8u_C4R_kernel_implPKhiPhiiiiiii_param_7,
	.param .u32 _Z32nppiFilterBox_8u_C4R_kernel_implPKhiPhiiiiiii_param_8,
	.param .u32 _Z32nppiFilterBox_8u_C4R_kernel_implPKhiPhiiiiiii_param_9
)
{
	.reg .pred 	%p<11>;
	.reg .b32 	%r<170>;
	.reg .b64 	%rd<58>;

	ld.param.u64 	%rd5, [_Z32nppiFilterBox_8u_C4R_kernel_implPKhiPhiiiiiii_param_0];
	ld.param.u32 	%r59, [_Z32nppiFilterBox_8u_C4R_kernel_implPKhiPhiiiiiii_param_1];
	ld.param.u64 	%rd4, [_Z32nppiFilterBox_8u_C4R_kernel_implPKhiPhiiiiiii_param_2];
	ld.param.u32 	%r60, [_Z32nppiFilterBox_8u_C4R_kernel_implPKhiPhiiiiiii_param_3];
	ld.param.u32 	%r65, [_Z32nppiFilterBox_8u_C4R_kernel_implPKhiPhiiiiiii_param_4];
	ld.param.u32 	%r66, [_Z32nppiFilterBox_8u_C4R_kernel_implPKhiPhiiiiiii_param_5];
	ld.param.u32 	%r61, [_Z32nppiFilterBox_8u_C4R_kernel_implPKhiPhiiiiiii_param_6];
	ld.param.u32 	%r62, [_Z32nppiFilterBox_8u_C4R_kernel_implPKhiPhiiiiiii_param_7];
	ld.param.u32 	%r63, [_Z32nppiFilterBox_8u_C4R_kernel_implPKhiPhiiiiiii_param_8];
	ld.param.u32 	%r64, [_Z32nppiFilterBox_8u_C4R_kernel_implPKhiPhiiiiiii_param_9];
	cvta.to.global.u64 	%rd1, %rd5;
	mov.u32 	%r68, %ctaid.x;
	mov.u32 	%r69, %ntid.x;
	mul.lo.s32 	%r1, %r68, %r69;
	mov.u32 	%r2, %tid.x;
	add.s32 	%r3, %r1, %r2;
	mov.u32 	%r70, %ctaid.y;
	mov.u32 	%r71, %ntid.y;
	mov.u32 	%r72, %tid.y;
	mad.lo.s32 	%r73, %r70, %r71, %r72;
	setp.ge.s32 	%p1, %r3, %r65;
	setp.ge.s32 	%p2, %r73, %r66;
	or.pred  	%p3, %p1, %p2;
	@%p3 bra 	$L__BB1_12;
	sub.s32 	%r5, %r3, %r63;
	sub.s32 	%r150, %r73, %r64;
	add.s32 	%r7, %r5, %r61;
	mul.lo.s32 	%r8, %r62, %r61;
	mov.b32 	%r162, 0;
	min.s32 	%r75, %r62, %r61;
	setp.lt.s32 	%p4, %r75, 1;
	mov.u32 	%r163, %r162;
	mov.u32 	%r164, %r162;
	mov.u32 	%r165, %r162;
	@%p4 bra 	$L__BB1_11;
	add.s32 	%r78, %r5, 1;
	max.s32 	%r79, %r7, %r78;
	add.s32 	%r80, %r63, %r79;
	sub.s32 	%r81, %r80, %r3;
	and.b32  	%r9, %r81, 3;
	shl.b32 	%r82, %r5, 2;
	cvt.s64.s32 	%rd2, %r82;
	add.s32 	%r11, %r5, 2;
	sub.s32 	%r83, %r1, %r80;
	add.s32 	%r12, %r83, %r2;
	add.s32 	%r13, %r150, %r62;
	mov.b32 	%r162, 0;
$L__BB1_3:
	setp.eq.s32 	%p5, %r9, 0;
	mul.lo.s32 	%r84, %r150, %r59;
	cvt.s64.s32 	%rd3, %r84;
	mov.u32 	%r161, %r5;
	@%p5 bra 	$L__BB1_7;
	setp.eq.s32 	%p6, %r9, 1;
	add.s64 	%rd6, %rd2, %rd3;
	add.s64 	%rd7, %rd1, %rd6;
	ld.global.u8 	%r85, [%rd7];
	add.s32 	%r165, %r165, %r85;
	ld.global.u8 	%r86, [%rd7+1];
	add.s32 	%r164, %r164, %r86;
	ld.global.u8 	%r87, [%rd7+2];
	add.s32 	%r163, %r163, %r87;
	ld.global.u8 	%r88, [%rd7+3];
	add.s32 	%r162, %r162, %r88;
	mov.u32 	%r161, %r78;
	@%p6 bra 	$L__BB1_7;
	setp.eq.s32 	%p7, %r9, 2;
	shl.b32 	%r89, %r78, 2;
	cvt.s64.s32 	%rd8, %r89;
	add.s64 	%rd9, %rd8, %rd3;
	add.s64 	%rd10, %rd1, %rd9;
	ld.global.u8 	%r90, [%rd10];
	add.s32 	%r165, %r165, %r90;
	ld.global.u8 	%r91, [%rd10+1];
	add.s32 	%r164, %r164, %r91;
	ld.global.u8 	%r92, [%rd10+2];
	add.s32 	%r163, %r163, %r92;
	ld.global.u8 	%r93, [%rd10+3];
	add.s32 	%r162, %r162, %r93;
	mov.u32 	%r161, %r11;
	@%p7 bra 	$L__BB1_7;
	add.s32 	%r161, %r5, 3;
	shl.b32 	%r94, %r11, 2;
	cvt.s64.s32 	%rd11, %r94;
	add.s64 	%rd12, %rd11, %rd3;
	add.s64 	%rd13, %rd1, %rd12;
	ld.global.u8 	%r95, [%rd13];
	add.s32 	%r165, %r165, %r95;
	ld.global.u8 	%r96, [%rd13+1];
	add.s32 	%r164, %r164, %r96;
	ld.global.u8 	%r97, [%rd13+2];
	add.s32 	%r163, %r163, %r97;
	ld.global.u8 	%r98, [%rd13+3];
	add.s32 	%r162, %r162, %r98;
$L__BB1_7:
	setp.gt.u32 	%p8, %r12, -4;
	@%p8 bra 	$L__BB1_10;
	shl.b32 	%r99, %r161, 2;
	add.s32 	%r151, %r99, 7;
$L__BB1_9:
	add.s32 	%r100, %r151, -7;
	cvt.s64.s32 	%rd14, %r100;
	add.s64 	%rd15, %rd14, %rd3;
	add.s64 	%rd16, %rd1, %rd15;
	ld.global.u8 	%r101, [%rd16];
	add.s32 	%r102, %r165, %r101;
	ld.global.u8 	%r103, [%rd16+1];
	add.s32 	%r104, %r164, %r103;
	ld.global.u8 	%r105, [%rd16+2];
	add.s32 	%r106, %r163, %r105;
	ld.global.u8 	%r107, [%rd16+3];
	add.s32 	%r108, %r162, %r107;
	add.s32 	%r109, %r151, -3;
	cvt.s64.s32 	%rd17, %r109;
	add.s64 	%rd18, %rd17, %rd3;
	add.s64 	%rd19, %rd1, %rd18;
	ld.global.u8 	%r110, [%rd19];
	add.s32 	%r111, %r102, %r110;
	add.s32 	%r112, %r151, -2;
	cvt.s64.s32 	%rd20, %r112;
	add.s64 	%rd21, %rd20, %rd3;
	add.s64 	%rd22, %rd1, %rd21;
	ld.global.u8 	%r113, [%rd22];
	add.s32 	%r114, %r104, %r113;
	add.s32 	%r115, %r151, -1;
	cvt.s64.s32 	%rd23, %r115;
	add.s64 	%rd24, %rd23, %rd3;
	add.s64 	%rd25, %rd1, %rd24;
	ld.global.u8 	%r116, [%rd25];
	add.s32 	%r117, %r106, %r116;
	add.s32 	%r118, %r151, 8;
	cvt.s64.s32 	%rd26, %r151;
	add.s64 	%rd27, %rd26, %rd3;
	add.s64 	%rd28, %rd1, %rd27;
	ld.global.u8 	%r119, [%rd28];
	add.s32 	%r120, %r108, %r119;
	add.s32 	%r121, %r151, 1;
	cvt.s64.s32 	%rd29, %r121;
	add.s64 	%rd30, %rd29, %rd3;
	add.s64 	%rd31, %rd1, %rd30;
	ld.global.u8 	%r122, [%rd31];
	add.s32 	%r123, %r111, %r122;
	add.s32 	%r124, %r151, 2;
	cvt.s64.s32 	%rd32, %r124;
	add.s64 	%rd33, %rd32, %rd3;
	add.s64 	%rd34, %rd1, %rd33;
	ld.global.u8 	%r125, [%rd34];
	add.s32 	%r126, %r114, %r125;
	add.s32 	%r127, %r151, 3;
	cvt.s64.s32 	%rd35, %r127;
	add.s64 	%rd36, %rd35, %rd3;
	add.s64 	%rd37, %rd1, %rd36;
	ld.global.u8 	%r128, [%rd37];
	add.s32 	%r129, %r117, %r128;
	add.s32 	%r130, %r151, 4;
	cvt.s64.s32 	%rd38, %r130;
	add.s64 	%rd39, %rd38, %rd3;
	add.s64 	%rd40, %rd1, %rd39;
	ld.global.u8 	%r131, [%rd40];
	add.s32 	%r132, %r120, %r131;
	add.s32 	%r133, %r151, 5;
	cvt.s64.s32 	%rd41, %r133;
	add.s64 	%rd42, %rd41, %rd3;
	add.s64 	%rd43, %rd1, %rd42;
	ld.global.u8 	%r134, [%rd43];
	add.s32 	%r165, %r123, %r134;
	add.s32 	%r135, %r151, 6;
	cvt.s64.s32 	%rd44, %r135;
	add.s64 	%rd45, %rd44, %rd3;
	add.s64 	%rd46, %rd1, %rd45;
	ld.global.u8 	%r136, [%rd46];
	add.s32 	%r164, %r126, %r136;
	add.s32 	%r137, %r151, 7;
	cvt.s64.s32 	%rd47, %r137;
	add.s64 	%rd48, %rd47, %rd3;
	add.s64 	%rd49, %rd1, %rd48;
	ld.global.u8 	%r138, [%rd49];
	add.s32 	%r163, %r129, %r138;
	cvt.s64.s32 	%rd50, %r118;
	add.s64 	%rd51, %rd50, %rd3;
	add.s64 	%rd52, %rd1, %rd51;
	ld.global.u8 	%r139, [%rd52];
	add.s32 	%r162, %r132, %r139;
	add.s32 	%r161, %r161, 4;
	add.s32 	%r151, %r151, 16;
	setp.lt.s32 	%p9, %r161, %r7;
	@%p9 bra 	$L__BB1_9;
$L__BB1_10:
	add.s32 	%r150, %r150, 1;
	setp.lt.s32 	%p10, %r150, %r13;
	@%p10 bra 	$L__BB1_3;
$L__BB1_11:
	mul.lo.s32 	%r140, %r60, %r73;
	shl.b32 	%r141, %r3, 2;
	cvt.s64.s32 	%rd53, %r140;
	div.s32 	%r142, %r165, %r8;
	cvt.s64.s32 	%rd54, %r141;
	add.s64 	%rd55, %rd54, %rd53;
	cvta.to.global.u64 	%rd56, %rd4;
	add.s64 	%rd57, %rd56, %rd55;
	st.global.u8 	[%rd57], %r142;
	div.s32 	%r143, %r164, %r8;
	st.global.u8 	[%rd57+1], %r143;
	div.s32 	%r144, %r163, %r8;
	st.global.u8 	[%rd57+2], %r144;
	div.s32 	%r145, %r162, %r8;
	st.global.u8 	[%rd57+3], %r145;
$L__BB1_12:
	ret;

}
	// .globl	_Z33nppiFilterBox_32f_C1R_kernel_implPKfiPfiiiiiii
.visible .entry _Z33nppiFilterBox_32f_C1R_kernel_implPKfiPfiiiiiii(
	.param .u64 .ptr .align 1 _Z33nppiFilterBox_32f_C1R_kernel_implPKfiPfiiiiiii_param_0,
	.param .u32 _Z33nppiFilterBox_32f_C1R_kernel_implPKfiPfiiiiiii_param_1,
	.param .u64 .ptr .align 1 _Z33nppiFilterBox_32f_C1R_kernel_implPKfiPfiiiiiii_param_2,
	.param .u32 _Z33nppiFilterBox_32f_C1R_kernel_implPKfiPfiiiiiii_param_3,
	.param .u32 _Z33nppiFilterBox_32f_C1R_kernel_implPKfiPfiiiiiii_param_4,
	.param .u32 _Z33nppiFilterBox_32f_C1R_kernel_implPKfiPfiiiiiii_param_5,
	.param .u32 _Z33nppiFilterBox_32f_C1R_kernel_implPKfiPfiiiiiii_param_6,
	.param .u32 _Z33nppiFilterBox_32f_C1R_kernel_implPKfiPfiiiiiii_param_7,
	.param .u32 _Z33nppiFilterBox_32f_C1R_kernel_implPKfiPfiiiiiii_param_8,
	.param .u32 _Z33nppiFilterBox_32f_C1R_kernel_implPKfiPfiiiiiii_param_9
)
{
	.reg .pred 	%p<15>;
	.reg .b32 	%r<59>;
	.reg .b32 	%f<90>;
	.reg .b64 	%rd<22>;

	ld.param.u64 	%rd7, [_Z33nppiFilterBox_32f_C1R_kernel_implPKfiPfiiiiiii_param_0];
	ld.param.u32 	%r28, [_Z33nppiFilterBox_32f_C1R_kernel_implPKfiPfiiiiiii_param_1];
	ld.param.u64 	%rd6, [_Z33nppiFilterBox_32f_C1R_kernel_implPKfiPfiiiiiii_param_2];
	ld.param.u32 	%r29, [_Z33nppiFilterBox_32f_C1R_kernel_implPKfiPfiiiiiii_param_3];
	ld.param.u32 	%r34, [_Z33nppiFilterBox_32f_C1R_kernel_implPKfiPfiiiiiii_param_4];
	ld.param.u32 	%r35, [_Z33nppiFilterBox_32f_C1R_kernel_implPKfiPfiiiiiii_param_5];
	ld.param.u32 	%r30, [_Z33nppiFilterBox_32f_C1R_kernel_implPKfiPfiiiiiii_param_6];
	ld.param.u32 	%r31, [_Z33nppiFilterBox_32f_C1R_kernel_implPKfiPfiiiiiii_param_7];
	ld.param.u32 	%r32, [_Z33nppiFilterBox_32f_C1R_kernel_implPKfiPfiiiiiii_param_8];
	ld.param.u32 	%r33, [_Z33nppiFilterBox_32f_C1R_kernel_implPKfiPfiiiiiii_param_9];
	cvta.to.global.u64 	%rd1, %rd7;
	mov.u32 	%r37, %ctaid.x;
	mov.u32 	%r38, %ntid.x;
	mul.lo.s32 	%r1, %r37, %r38;
	mov.u32 	%r2, %tid.x;
	add.s32 	%r3, %r1, %r2;
	mov.u32 	%r39, %ctaid.y;
	mov.u32 	%r40, %ntid.y;
	mov.u32 	%r41, %tid.y;
	mad.lo.s32 	%r42, %r39, %r40, %r41;
	setp.ge.s32 	%p1, %r3, %r34;
	setp.ge.s32 	%p2, %r42, %r35;
	or.pred  	%p3, %p1, %p2;
	@%p3 bra 	$L__BB2_18;
	sub.s32 	%r5, %r3, %r32;
	sub.s32 	%r53, %r42, %r33;
	mul.lo.s32 	%r7, %r31, %r30;
	mov.f32 	%f88, 0f00000000;
	min.s32 	%r43, %r31, %r30;
	setp.lt.s32 	%p4, %r43, 1;
	@%p4 bra 	$L__BB2_17;
	add.s32 	%r45, %r5, 1;
	add.s32 	%r46, %r5, %r30;
	max.s32 	%r47, %r46, %r45;
	add.s32 	%r48, %r32, %r47;
	sub.s32 	%r49, %r48, %r3;
	and.b32  	%r8, %r49, 15;
	add.s32 	%r9, %r8, -1;
	and.b32  	%r10, %r49, 7;
	add.s32 	%r11, %r10, -1;
	sub.s32 	%r50, %r1, %r48;
	add.s32 	%r12, %r50, %r2;
	and.b32  	%r13, %r49, 3;
	and.b32  	%r51, %r49, -16;
	neg.s32 	%r14, %r51;
	add.s64 	%rd2, %rd1, 32;
	add.s32 	%r15, %r53, %r31;
	mov.f32 	%f88, 0f00000000;
$L__BB2_3:
	setp.gt.u32 	%p5, %r12, -16;
	mul.lo.s32 	%r17, %r53, %r28;
	mov.u32 	%r56, %r5;
	@%p5 bra 	$L__BB2_6;
	cvt.s64.s32 	%rd8, %r17;
	add.s64 	%rd3, %rd2, %rd8;
	mov.u32 	%r54, %r14;
	mov.u32 	%r56, %r5;
$L__BB2_5:
	.pragma "nounroll";
	mul.wide.s32 	%rd9, %r56, 4;
	add.s64 	%rd10, %rd3, %rd9;
	ld.global.f32 	%f20, [%rd10+-32];
	add.f32 	%f21, %f88, %f20;
	ld.global.f32 	%f22, [%rd10+-28];
	add.f32 	%f23, %f21, %f22;
	ld.global.f32 	%f24, [%rd10+-24];
	add.f32 	%f25, %f23, %f24;
	ld.global.f32 	%f26, [%rd10+-20];
	add.f32 	%f27, %f25, %f26;
	ld.global.f32 	%f28, [%rd10+-16];
	add.f32 	%f29, %f27, %f28;
	ld.global.f32 	%f30, [%rd10+-12];
	add.f32 	%f31, %f29, %f30;
	ld.global.f32 	%f32, [%rd10+-8];
	add.f32 	%f33, %f31, %f32;
	ld.global.f32 	%f34, [%rd10+-4];
	add.f32 	%f35, %f33, %f34;
	ld.global.f32 	%f36, [%rd10];
	add.f32 	%f37, %f35, %f36;
	ld.global.f32 	%f38, [%rd10+4];
	add.f32 	%f39, %f37, %f38;
	ld.global.f32 	%f40, [%rd10+8];
	add.f32 	%f41, %f39, %f40;
	ld.global.f32 	%f42, [%rd10+12];
	add.f32 	%f43, %f41, %f42;
	ld.global.f32 	%f44, [%rd10+16];
	add.f32 	%f45, %f43, %f44;
	ld.global.f32 	%f46, [%rd10+20];
	add.f32 	%f47, %f45, %f46;
	ld.global.f32 	%f48, [%rd10+24];
	add.f32 	%f49, %f47, %f48;
	ld.global.f32 	%f50, [%rd10+28];
	add.f32 	%f88, %f49, %f50;
	add.s32 	%r56, %r56, 16;
	add.s32 	%r54, %r54, 16;
	setp.ne.s32 	%p6, %r54, 0;
	@%p6 bra 	$L__BB2_5;
$L__BB2_6:
	setp.eq.s32 	%p7, %r8, 0;
	@%p7 bra 	$L__BB2_16;
	cvt.s64.s32 	%rd11, %r17;
	add.s64 	%rd4, %rd1, %rd11;
	setp.lt.u32 	%p8, %r9, 7;
	@%p8 bra 	$L__BB2_9;
	mul.wide.s32 	%rd12, %r56, 4;
	add.s64 	%rd13, %rd4, %rd12;
	ld.global.f32 	%f52, [%rd13];
	add.f32 	%f53, %f88, %f52;
	ld.global.f32 	%f54, [%rd13+4];
	add.f32 	%f55, %f53, %f54;
	ld.global.f32 	%f56, [%rd13+8];
	add.f32 	%f57, %f55, %f56;
	ld.global.f32 	%f58, [%rd13+12];
	add.f32 	%f59, %f57, %f58;
	ld.global.f32 	%f60, [%rd13+16];
	add.f32 	%f61, %f59, %f60;
	ld.global.f32 	%f62, [%rd13+20];
	add.f32 	%f63, %f61, %f62;
	ld.global.f32 	%f64, [%rd13+24];
	add.f32 	%f65, %f63, %f64;
	ld.global.f32 	%f66, [%rd13+28];
	add.f32 	%f88, %f65, %f66;
	add.s32 	%r56, %r56, 8;
$L__BB2_9:
	setp.eq.s32 	%p9, %r10, 0;
	@%p9 bra 	$L__BB2_16;
	setp.lt.u32 	%p10, %r11, 3;
	@%p10 bra 	$L__BB2_12;
	mul.wide.s32 	%rd14, %r56, 4;
	add.s64 	%rd15, %rd4, %rd14;
	ld.global.f32 	%f68, [%rd15];
	add.f32 	%f69, %f88, %f68;
	ld.global.f32 	%f70, [%rd15+4];
	add.f32 	%f71, %f69, %f70;
	ld.global.f32 	%f72, [%rd15+8];
	add.f32 	%f73, %f71, %f72;
	ld.global.f32 	%f74, [%rd15+12];
	add.f32 	%f88, %f73, %f74;
	add.s32 	%r56, %r56, 4;
$L__BB2_12:
	setp.eq.s32 	%p11, %r13, 0;
	@%p11 bra 	$L__BB2_16;
	setp.eq.s32 	%p12, %r13, 1;
	mul.wide.s32 	%rd16, %r56, 4;
	add.s64 	%rd5, %rd4, %rd16;
	ld.global.f32 	%f75, [%rd5];
	add.f32 	%f88, %f88, %f75;
	@%p12 bra 	$L__BB2_16;
	setp.eq.s32 	%p13, %r13, 2;
	ld.global.f32 	%f76, [%rd5+4];
	add.f32 	%f88, %f88, %f76;
	@%p13 bra 	$L__BB2_16;
	ld.global.f32 	%f77, [%rd5+8];
	add.f32 	%f88, %f88, %f77;
$L__BB2_16:
	add.s32 	%r53, %r53, 1;
	setp.lt.s32 	%p14, %r53, %r15;
	@%p14 bra 	$L__BB2_3;
$L__BB2_17:
	mul.lo.s32 	%r52, %r29, %r42;
	cvt.s64.s32 	%rd17, %r52;
	cvta.to.global.u64 	%rd18, %rd6;
	add.s64 	%rd19, %rd18, %rd17;
	cvt.rn.f32.s32 	%f78, %r7;
	div.rn.f32 	%f79, %f88, %f78;
	mul.wide.s32 	%rd20, %r3, 4;
	add.s64 	%rd21, %rd19, %rd20;
	st.global.f32 	[%rd21], %f79;
$L__BB2_18:
	ret;

}


// ===== COMPILED SASS (sm_100) =====

	.target	sm_100

	.elftype	@"ET_EXEC"


//--------------------- .note.nv.tkinfo           --------------------------
	.section	.note.nv.tkinfo,"",@"SHT_NOTE"
	.sectionflags	@"SHF_NOTE_NV_TKINFO"
	.tkinfo
        /*0018*/ 	.word	0x00000002
        /*0030*/ 	.string	""
        /*0030*/ 	.string	"ptxas"
        /*0030*/ 	.string	"Cuda compilation tools, release 13.0, V13.0.88"
        /*0030*/ 	.string	"Build cuda_13.0.r13.0/compiler.36424714_0"
        /*0030*/ 	.string	"-arch sm_100 -m 64 "



//--------------------- .note.nv.cuinfo           --------------------------
	.section	.note.nv.cuinfo,"",@"SHT_NOTE"
	.sectionflags	@"SHF_NOTE_NV_CUINFO"
        /*0018*/ 	.short	0x0002
        /*001a*/ 	.short	0x0064
        /*001c*/ 	.short	0x0082
	.zero		2


//--------------------- .nv.info                  --------------------------
	.section	.nv.info,"",@"SHT_CUDA_INFO"
	.align	4


	//----- nvinfo : EIATTR_REGCOUNT
	.align		4
        /*0000*/ 	.byte	0x04, 0x2f
        /*0002*/ 	.short	(.L_1 - .L_0)
	.align		4
.L_0:
        /*0004*/ 	.word	index@(_Z32nppiFilterBox_8u_C1R_kernel_implPKhiPhiiiiiii)
        /*0008*/ 	.word	0x0000001e


	//----- nvinfo : EIATTR_FRAME_SIZE
	.align		4
.L_1:
        /*000c*/ 	.byte	0x04, 0x11
        /*000e*/ 	.short	(.L_3 - .L_2)
	.align		4
.L_2:
        /*0010*/ 	.word	index@(_Z32nppiFilterBox_8u_C1R_kernel_implPKhiPhiiiiiii)
        /*0014*/ 	.word	0x00000000


	//----- nvinfo : EIATTR_REGCOUNT
	.align		4
.L_3:
        /*0018*/ 	.byte	0x04, 0x2f
        /*001a*/ 	.short	(.L_5 - .L_4)
	.align		4
.L_4:
        /*001c*/ 	.word	index@(_Z32nppiFilterBox_8u_C4R_kernel_implPKhiPhiiiiiii)
        /*0020*/ 	.word	0x00000020


	//----- nvinfo : EIATTR_FRAME_SIZE
	.align		4
.L_5:
        /*0024*/ 	.byte	0x04, 0x11
        /*0026*/ 	.short	(.L_7 - .L_6)
	.align		4
.L_6:
        /*0028*/ 	.word	index@(_Z32nppiFilterBox_8u_C4R_kernel_implPKhiPhiiiiiii)
        /*002c*/ 	.word	0x00000000


	//----- nvinfo : EIATTR_REGCOUNT
	.align		4
.L_7:
        /*0030*/ 	.byte	0x04, 0x2f
        /*0032*/ 	.short	(.L_9 - .L_8)
	.align		4
.L_8:
        /*0034*/ 	.word	index@(_Z33nppiFilterBox_32f_C1R_kernel_implPKfiPfiiiiiii)
        /*0038*/ 	.word	0x00000020


	//----- nvinfo : EIATTR_FRAME_SIZE
	.align		4
.L_9:
        /*003c*/ 	.byte	0x04, 0x11
        /*003e*/ 	.short	(.L_11 - .L_10)
	.align		4
.L_10:
        /*0040*/ 	.word	index@($__internal_0_$__cuda_sm3x_div_rn_noftz_f32_slowpath)
        /*0044*/ 	.word	0x00000000


	//----- nvinfo : EIATTR_FRAME_SIZE
	.align		4
.L_11:
        /*0048*/ 	.byte	0x04, 0x11
        /*004a*/ 	.short	(.L_13 - .L_12)
	.align		4
.L_12:
        /*004c*/ 	.word	index@(_Z33nppiFilterBox_32f_C1R_kernel_implPKfiPfiiiiiii)
        /*0050*/ 	.word	0x00000000


	//----- nvinfo : EIATTR_MIN_STACK_SIZE
	.align		4
.L_13:
        /*0054*/ 	.byte	0x04, 0x12
        /*0056*/ 	.short	(.L_15 - .L_14)
	.align		4
.L_14:
        /*0058*/ 	.word	index@(_Z33nppiFilterBox_32f_C1R_kernel_implPKfiPfiiiiiii)
        /*005c*/ 	.word	0x00000000


	//----- nvinfo : EIATTR_MIN_STACK_SIZE
	.align		4
.L_15:
        /*0060*/ 	.byte	0x04, 0x12
        /*0062*/ 	.short	(.L_17 - .L_16)
	.align		4
.L_16:
        /*0064*/ 	.word	index@(_Z32nppiFilterBox_8u_C4R_kernel_implPKhiPhiiiiiii)
        /*0068*/ 	.word	0x00000000


	//----- nvinfo : EIATTR_MIN_STACK_SIZE
	.align		4
.L_17:
        /*006c*/ 	.byte	0x04, 0x12
        /*006e*/ 	.short	(.L_19 - .L_18)
	.align		4
.L_18:
        /*0070*/ 	.word	index@(_Z32nppiFilterBox_8u_C1R_kernel_implPKhiPhiiiiiii)
        /*0074*/ 	.word	0x00000000
.L_19:


//--------------------- .nv.compat                --------------------------
	.section	.nv.compat,"",@"SHT_CUDA_COMPAT_INFO"
	.align	4
        /*0000*/ 	.byte	0x02, 0x09, 0x00, 0x00, 0x02, 0x02, 0x01, 0x00, 0x02, 0x05, 0x05, 0x00, 0x03, 0x07, 0x01, 0x01
        /*0010*/ 	.byte	0x02, 0x03, 0x00, 0x00, 0x02, 0x06, 0x01, 0x00, 0x04, 0x0b, 0x08, 0x00, 0x01, 0x00, 0x00, 0x00
        /*0020*/ 	.byte	0x00, 0x00, 0x00, 0x00


//--------------------- .nv.info._Z33nppiFilterBox_32f_C1R_kernel_implPKfiPfiiiiiii --------------------------
	.section	.nv.info._Z33nppiFilterBox_32f_C1R_kernel_implPKfiPfiiiiiii,"",@"SHT_CUDA_INFO"
	.sectionflags	@""
	.align	4


	//----- nvinfo : EIATTR_CUDA_API_VERSION
	.align		4
        /*0000*/ 	.byte	0x04, 0x37
        /*0002*/ 	.short	(.L_21 - .L_20)
.L_20:
        /*0004*/ 	.word	0x00000082


	//----- nvinfo : EIATTR_KPARAM_INFO
	.align		4
.L_21:
        /*0008*/ 	.byte	0x04, 0x17
        /*000a*/ 	.short	(.L_23 - .L_22)
.L_22:
        /*000c*/ 	.word	0x00000000
        /*0010*/ 	.short	0x0009
        /*0012*/ 	.short	0x0030
        /*0014*/ 	.byte	0x00, 0xf0, 0x11, 0x00


	//----- nvinfo : EIATTR_KPARAM_INFO
	.align		4
.L_23:
        /*0018*/ 	.byte	0x04, 0x17
        /*001a*/ 	.short	(.L_25 - .L_24)
.L_24:
        /*001c*/ 	.word	0x00000000
        /*0020*/ 	.short	0x0008
        /*0022*/ 	.short	0x002c
        /*0024*/ 	.byte	0x00, 0xf0, 0x11, 0x00


	//----- nvinfo : EIATTR_KPARAM_INFO
	.align		4
.L_25:
        /*0028*/ 	.byte	0x04, 0x17
        /*002a*/ 	.short	(.L_27 - .L_26)
.L_26:
        /*002c*/ 	.word	0x00000000
        /*0030*/ 	.short	0x0007
        /*0032*/ 	.short	0x0028
        /*0034*/ 	.byte	0x00, 0xf0, 0x11, 0x00


	//----- nvinfo : EIATTR_KPARAM_INFO
	.align		4
.L_27:
        /*0038*/ 	.byte	0x04, 0x17
        /*003a*/ 	.short	(.L_29 - .L_28)
.L_28:
        /*003c*/ 	.word	0x00000000
        /*0040*/ 	.short	0x0006
        /*0042*/ 	.short	0x0024
        /*0044*/ 	.byte	0x00, 0xf0, 0x11, 0x00


	//----- nvinfo : EIATTR_KPARAM_INFO
	.align		4
.L_29:
        /*0048*/ 	.byte	0x04, 0x17
        /*004a*/ 	.short	(.L_31 - .L_30)
.L_30:
        /*004c*/ 	.word	0x00000000
        /*0050*/ 	.short	0x0005
        /*0052*/ 	.short	0x0020
        /*0054*/ 	.byte	0x00, 0xf0, 0x11, 0x00


	//----- nvinfo : EIATTR_KPARAM_INFO
	.align		4
.L_31:
        /*0058*/ 	.byte	0x04, 0x17
        /*005a*/ 	.short	(.L_33 - .L_32)
.L_32:
        /*005c*/ 	.word	0x00000000
        /*0060*/ 	.short	0x0004
        /*0062*/ 	.short	0x001c
        /*0064*/ 	.byte	0x00, 0xf0, 0x11, 0x00


	//----- nvinfo : EIATTR_KPARAM_INFO
	.align		4
.L_33:
        /*0068*/ 	.byte	0x04, 0x17
        /*006a*/ 	.short	(.L_35 - .L_34)
.L_34:
        /*006c*/ 	.word	0x00000000
        /*0070*/ 	.short	0x0003
        /*0072*/ 	.short	0x0018
        /*0074*/ 	.byte	0x00, 0xf0, 0x11, 0x00


	//----- nvinfo : EIATTR_KPARAM_INFO
	.align		4
.L_35:
        /*0078*/ 	.byte	0x04, 0x17
        /*007a*/ 	.short	(.L_37 - .L_36)
.L_36:
        /*007c*/ 	.word	0x00000000
        /*0080*/ 	.short	0x0002
        /*0082*/ 	.short	0x0010
        /*0084*/ 	.byte	0x00, 0xf5, 0x21, 0x00


	//----- nvinfo : EIATTR_KPARAM_INFO
	.align		4
.L_37:
        /*0088*/ 	.byte	0x04, 0x17
        /*008a*/ 	.short	(.L_39 - .L_38)
.L_38:
        /*008c*/ 	.word	0x00000000
        /*0090*/ 	.short	0x0001
        /*0092*/ 	.short	0x0008
        /*0094*/ 	.byte	0x00, 0xf0, 0x11, 0x00


	//----- nvinfo : EIATTR_KPARAM_INFO
	.align		4
.L_39:
        /*0098*/ 	.byte	0x04, 0x17
        /*009a*/ 	.short	(.L_41 - .L_40)
.L_40:
        /*009c*/ 	.word	0x00000000
        /*00a0*/ 	.short	0x0000
        /*00a2*/ 	.short	0x0000
        /*00a4*/ 	.byte	0x00, 0xf5, 0x21, 0x00


	//----- nvinfo : EIATTR_SPARSE_MMA_MASK
	.align		4
.L_41:
        /*00a8*/ 	.byte	0x03, 0x50
        /*00aa*/ 	.short	0x0000


	//----- nvinfo : EIATTR_MAXREG_COUNT
	.align		4
        /*00ac*/ 	.byte	0x03, 0x1b
        /*00ae*/ 	.short	0x00ff


	//----- nvinfo : EIATTR_MERCURY_ISA_VERSION
	.align		4
        /*00b0*/ 	.byte	0x03, 0x5f
        /*00b2*/ 	.short	0x0101


	//----- nvinfo : EIATTR_VRC_CTA_INIT_COUNT
	.align		4
        /*00b4*/ 	.byte	0x02, 0x4a
	.zero		1
	.zero		1


	//----- nvinfo : EIATTR_EXIT_INSTR_OFFSETS
	.align		4
        /*00b8*/ 	.byte	0x04, 0x1c
        /*00ba*/ 	.short	(.L_43 - .L_42)


	//   ....[0]....
.L_42:
        /*00bc*/ 	.word	0x000000e0


	//   ....[1]....
        /*00c0*/ 	.word	0x00000af0


	//----- nvinfo : EIATTR_CRS_STACK_SIZE
	.align		4
.L_43:
        /*00c4*/ 	.byte	0x04, 0x1e
        /*00c6*/ 	.short	(.L_45 - .L_44)
.L_44:
        /*00c8*/ 	.word	0x00000000


	//----- nvinfo : EIATTR_CBANK_PARAM_SIZE
	.align		4
.L_45:
        /*00cc*/ 	.byte	0x03, 0x19
        /*00ce*/ 	.short	0x0034


	//----- nvinfo : EIATTR_PARAM_CBANK
	.align		4
        /*00d0*/ 	.byte	0x04, 0x0a
        /*00d2*/ 	.short	(.L_47 - .L_46)
	.align		4
.L_46:
        /*00d4*/ 	.word	index@(.nv.constant0._Z33nppiFilterBox_32f_C1R_kernel_implPKfiPfiiiiiii)
        /*00d8*/ 	.short	0x0380
        /*00da*/ 	.short	0x0034


	//----- nvinfo : EIATTR_SW_WAR
	.align		4
.L_47:
        /*00dc*/ 	.byte	0x04, 0x36
        /*00de*/ 	.short	(.L_49 - .L_48)
.L_48:
        /*00e0*/ 	.word	0x00000008
.L_49:


//--------------------- .nv.info._Z32nppiFilterBox_8u_C4R_kernel_implPKhiPhiiiiiii --------------------------
	.section	.nv.info._Z32nppiFilterBox_8u_C4R_kernel_implPKhiPhiiiiiii,"",@"SHT_CUDA_INFO"
	.sectionflags	@""
	.align	4


	//----- nvinfo : EIATTR_CUDA_API_VERSION
	.align		4
        /*0000*/ 	.byte	0x04, 0x37
        /*0002*/ 	.short	(.L_51 - .L_50)
.L_50:
        /*0004*/ 	.word	0x00000082


	//----- nvinfo : EIATTR_KPARAM_INFO
	.align		4
.L_51:
        /*0008*/ 	.byte	0x04, 0x17
        /*000a*/ 	.short	(.L_53 - .L_52)
.L_52:
        /*000c*/ 	.word	0x00000000
        /*0010*/ 	.short	0x0009
        /*0012*/ 	.short	0x0030
        /*0014*/ 	.byte	0x00, 0xf0, 0x11, 0x00


	//----- nvinfo : EIATTR_KPARAM_INFO
	.align		4
.L_53:
        /*0018*/ 	.byte	0x04, 0x17
        /*001a*/ 	.short	(.L_55 - .L_54)
.L_54:
        /*001c*/ 	.word	0x00000000
        /*0020*/ 	.short	0x0008
        /*0022*/ 	.short	0x002c
        /*0024*/ 	.byte	0x00, 0xf0, 0x11, 0x00


	//----- nvinfo : EIATTR_KPARAM_INFO
	.align		4
.L_55:
        /*0028*/ 	.byte	0x04, 0x17
        /*002a*/ 	.short	(.L_57 - .L_56)
.L_56:
        /*002c*/ 	.word	0x00000000
        /*0030*/ 	.short	0x0007
        /*0032*/ 	.short	0x0028
        /*0034*/ 	.byte	0x00, 0xf0, 0x11, 0x00


	//----- nvinfo : EIATTR_KPARAM_INFO
	.align		4
.L_57:
        /*0038*/ 	.byte	0x04, 0x17
        /*003a*/ 	.short	(.L_59 - .L_58)
.L_58:
        /*003c*/ 	.word	0x00000000
        /*0040*/ 	.short	0x0006
        /*0042*/ 	.short	0x0024
        /*0044*/ 	.byte	0x00, 0xf0, 0x11, 0x00


	//----- nvinfo : EIATTR_KPARAM_INFO
	.align		4
.L_59:
        /*0048*/ 	.byte	0x04, 0x17
        /*004a*/ 	.short	(.L_61 - .L_60)
.L_60:
        /*004c*/ 	.word	0x00000000
        /*0050*/ 	.short	0x0005
        /*0052*/ 	.short	0x0020
        /*0054*/ 	.byte	0x00, 0xf0, 0x11, 0x00


	//----- nvinfo : EIATTR_KPARAM_INFO
	.align		4
.L_61:
        /*0058*/ 	.byte	0x04, 0x17
        /*005a*/ 	.short	(.L_63 - .L_62)
.L_62:
        /*005c*/ 	.word	0x00000000
        /*0060*/ 	.short	0x0004
        /*0062*/ 	.short	0x001c
        /*0064*/ 	.byte	0x00, 0xf0, 0x11, 0x00


	//----- nvinfo : EIATTR_KPARAM_INFO
	.align		4
.L_63:
        /*0068*/ 	.byte	0x04, 0x17
        /*006a*/ 	.short	(.L_65 - .L_64)
.L_64:
        /*006c*/ 	.word	0x00000000
        /*0070*/ 	.short	0x0003
        /*0072*/ 	.short	0x0018
        /*0074*/ 	.byte	0x00, 0xf0, 0x11, 0x00


	//----- nvinfo : EIATTR_KPARAM_INFO
	.align		4
.L_65:
        /*0078*/ 	.byte	0x04, 0x17
        /*007a*/ 	.short	(.L_67 - .L_66)
.L_66:
        /*007c*/ 	.word	0x00000000
        /*0080*/ 	.short	0x0002
        /*0082*/ 	.short	0x0010
        /*0084*/ 	.byte	0x00, 0xf5, 0x21, 0x00


	//----- nvinfo : EIATTR_KPARAM_INFO
	.align		4
.L_67:
        /*0088*/ 	.byte	0x04, 0x17
        /*008a*/ 	.short	(.L_69 - .L_68)
.L_68:
        /*008c*/ 	.word	0x00000000
        /*0090*/ 	.short	0x0001
        /*0092*/ 	.short	0x0008
        /*0094*/ 	.byte	0x00, 0xf0, 0x11, 0x00


	//----- nvinfo : EIATTR_KPARAM_INFO
	.align		4
.L_69:
        /*0098*/ 	.byte	0x04, 0x17
        /*009a*/ 	.short	(.L_71 - .L_70)
.L_70:
        /*009c*/ 	.word	0x00000000
        /*00a0*/ 	.short	0x0000
        /*00a2*/ 	.short	0x0000
        /*00a4*/ 	.byte	0x00, 0xf5, 0x21, 0x00


	//----- nvinfo : EIATTR_SPARSE_MMA_MASK
	.align		4
.L_71:
        /*00a8*/ 	.byte	0x03, 0x50
        /*00aa*/ 	.short	0x0000


	//----- nvinfo : EIATTR_MAXREG_COUNT
	.align		4
        /*00ac*/ 	.byte	0x03, 0x1b
        /*00ae*/ 	.short	0x00ff


	//----- nvinfo : EIATTR_MERCURY_ISA_VERSION
	.align		4
        /*00b0*/ 	.byte	0x03, 0x5f
        /*00b2*/ 	.short	0x0101


	//----- nvinfo : EIATTR_VRC_CTA_INIT_COUNT
	.align		4
        /*00b4*/ 	.byte	0x02, 0x4a
	.zero		1
	.zero		1


	//----- nvinfo : EIATTR_EXIT_INSTR_OFFSETS
	.align		4
        /*00b8*/ 	.byte	0x04, 0x1c
        /*00ba*/ 	.short	(.L_73 - .L_72)


	//   ....[0]....
.L_72:
        /*00bc*/ 	.word	0x000000e0


	//   ....[1]....
        /*00c0*/ 	.word	0x00001000


	//----- nvinfo : EIATTR_CRS_STACK_SIZE
	.align		4
.L_73:
        /*00c4*/ 	.byte	0x04, 0x1e
        /*00c6*/ 	.short	(.L_75 - .L_74)
.L_74:
        /*00c8*/ 	.word	0x00000000


	//----- nvinfo : EIATTR_CBANK_PARAM_SIZE
	.align		4
.L_75:
        /*00cc*/ 	.byte	0x03, 0x19
        /*00ce*/ 	.short	0x0034


	//----- nvinfo : EIATTR_PARAM_CBANK
	.align		4
        /*00d0*/ 	.byte	0x04, 0x0a
        /*00d2*/ 	.short	(.L_77 - .L_76)
	.align		4
.L_76:
        /*00d4*/ 	.word	index@(.nv.constant0._Z32nppiFilterBox_8u_C4R_kernel_implPKhiPhiiiiiii)
        /*00d8*/ 	.short	0x0380
        /*00da*/ 	.short	0x0034


	//----- nvinfo : EIATTR_SW_WAR
	.align		4
.L_77:
        /*00dc*/ 	.byte	0x04, 0x36
        /*00de*/ 	.short	(.L_79 - .L_78)
.L_78:
        /*00e0*/ 	.word	0x00000008
.L_79:


//--------------------- .nv.info._Z32nppiFilterBox_8u_C1R_kernel_implPKhiPhiiiiiii --------------------------
	.section	.nv.info._Z32nppiFilterBox_8u_C1R_kernel_implPKhiPhiiiiiii,"",@"SHT_CUDA_INFO"
	.sectionflags	@""
	.align	4


	//----- nvinfo : EIATTR_CUDA_API_VERSION
	.align		4
        /*0000*/ 	.byte	0x04, 0x37
        /*0002*/ 	.short	(.L_81 - .L_80)
.L_80:
        /*0004*/ 	.word	0x00000082


	//----- nvinfo : EIATTR_KPARAM_INFO
	.align		4
.L_81:
        /*0008*/ 	.byte	0x04, 0x17
        /*000a*/ 	.short	(.L_83 - .L_82)
.L_82:
        /*000c*/ 	.word	0x00000000
        /*0010*/ 	.short	0x0009
        /*0012*/ 	.short	0x0030
        /*0014*/ 	.byte	0x00, 0xf0, 0x11, 0x00


	//----- nvinfo : EIATTR_KPARAM_INFO
	.align		4
.L_83:
        /*0018*/ 	.byte	0x04, 0x17
        /*001a*/ 	.short	(.L_85 - .L_84)
.L_84:
        /*001c*/ 	.word	0x00000000
        /*0020*/ 	.short	0x0008
        /*0022*/ 	.short	0x002c
        /*0024*/ 	.byte	0x00, 0xf0, 0x11, 0x00


	//----- nvinfo : EIATTR_KPARAM_INFO
	.align		4
.L_85:
        /*0028*/ 	.byte	0x04, 0x17
        /*002a*/ 	.short	(.L_87 - .L_86)
.L_86:
        /*002c*/ 	.word	0x00000000
        /*0030*/ 	.short	0x0007
        /*0032*/ 	.short	0x0028
        /*0034*/ 	.byte	0x00, 0xf0, 0x11, 0x00


	//----- nvinfo : EIATTR_KPARAM_INFO
	.align		4
.L_87:
        /*0038*/ 	.byte	0x04, 0x17
        /*003a*/ 	.short	(.L_89 - .L_88)
.L_88:
        /*003c*/ 	.word	0x00000000
        /*0040*/ 	.short	0x0006
        /*0042*/ 	.short	0x0024
        /*0044*/ 	.byte	0x00, 0xf0, 0x11, 0x00


	//----- nvinfo : EIATTR_KPARAM_INFO
	.align		4
.L_89:
        /*0048*/ 	.byte	0x04, 0x17
        /*004a*/ 	.short	(.L_91 - .L_90)
.L_90:
        /*004c*/ 	.word	0x00000000
        /*0050*/ 	.short	0x0005
        /*0052*/ 	.short	0x0020
        /*0054*/ 	.byte	0x00, 0xf0, 0x11, 0x00


	//----- nvinfo : EIATTR_KPARAM_INFO
	.align		4
.L_91:
        /*0058*/ 	.byte	0x04, 0x17
        /*005a*/ 	.short	(.L_93 - .L_92)
.L_92:
        /*005c*/ 	.word	0x00000000
        /*0060*/ 	.short	0x0004
        /*0062*/ 	.short	0x001c
        /*0064*/ 	.byte	0x00, 0xf0, 0x11, 0x00


	//----- nvinfo : EIATTR_KPARAM_INFO
	.align		4
.L_93:
        /*0068*/ 	.byte	0x04, 0x17
        /*006a*/ 	.short	(.L_95 - .L_94)
.L_94:
        /*006c*/ 	.word	0x00000000
        /*0070*/ 	.short	0x0003
        /*0072*/ 	.short	0x0018
        /*0074*/ 	.byte	0x00, 0xf0, 0x11, 0x00


	//----- nvinfo : EIATTR_KPARAM_INFO
	.align		4
.L_95:
        /*0078*/ 	.byte	0x04, 0x17
        /*007a*/ 	.short	(.L_97 - .L_96)
.L_96:
        /*007c*/ 	.word	0x00000000
        /*0080*/ 	.short	0x0002
        /*0082*/ 	.short	0x0010
        /*0084*/ 	.byte	0x00, 0xf5, 0x21, 0x00


	//----- nvinfo : EIATTR_KPARAM_INFO
	.align		4
.L_97:
        /*0088*/ 	.byte	0x04, 0x17
        /*008a*/ 	.short	(.L_99 - .L_98)
.L_98:
        /*008c*/ 	.word	0x00000000
        /*0090*/ 	.short	0x0001
        /*0092*/ 	.short	0x0008
        /*0094*/ 	.byte	0x00, 0xf0, 0x11, 0x00


	//----- nvinfo : EIATTR_KPARAM_INFO
	.align		4
.L_99:
        /*0098*/ 	.byte	0x04, 0x17
        /*009a*/ 	.short	(.L_101 - .L_100)
.L_100:
        /*009c*/ 	.word	0x00000000
        /*00a0*/ 	.short	0x0000
        /*00a2*/ 	.short	0x0000
        /*00a4*/ 	.byte	0x00, 0xf5, 0x21, 0x00


	//----- nvinfo : EIATTR_SPARSE_MMA_MASK
	.align		4
.L_101:
        /*00a8*/ 	.byte	0x03, 0x50
        /*00aa*/ 	.short	0x0000


	//----- nvinfo : EIATTR_MAXREG_COUNT
	.align		4
        /*00ac*/ 	.byte	0x03, 0x1b
        /*00ae*/ 	.short	0x00ff


	//----- nvinfo : EIATTR_MERCURY_ISA_VERSION
	.align		4
        /*00b0*/ 	.byte	0x03, 0x5f
        /*00b2*/ 	.short	0x0101


	//----- nvinfo : EIATTR_VRC_CTA_INIT_COUNT
	.align		4
        /*00b4*/ 	.byte	0x02, 0x4a
	.zero		1
	.zero		1


	//----- nvinfo : EIATTR_EXIT_INSTR_OFFSETS
	.align		4
        /*00b8*/ 	.byte	0x04, 0x1c
        /*00ba*/ 	.short	(.L_103 - .L_102)


	//   ....[0]....
.L_102:
        /*00bc*/ 	.word	0x000000e0


	//   ....[1]....
        /*00c0*/ 	.word	0x00000b20


	//----- nvinfo : EIATTR_CRS_STACK_SIZE
	.align		4
.L_103:
        /*00c4*/ 	.byte	0x04, 0x1e
        /*00c6*/ 	.short	(.L_105 - .L_104)
.L_104:
        /*00c8*/ 	.word	0x00000000


	//----- nvinfo : EIATTR_CBANK_PARAM_SIZE
	.align		4
.L_105:
        /*00cc*/ 	.byte	0x03, 0x19
        /*00ce*/ 	.short	0x0034


	//----- nvinfo : EIATTR_PARAM_CBANK
	.align		4
        /*00d0*/ 	.byte	0x04, 0x0a
        /*00d2*/ 	.short	(.L_107 - .L_106)
	.align		4
.L_106:
        /*00d4*/ 	.word	index@(.nv.constant0._Z32nppiFilterBox_8u_C1R_kernel_implPKhiPhiiiiiii)
        /*00d8*/ 	.short	0x0380
        /*00da*/ 	.short	0x0034


	//----- nvinfo : EIATTR_SW_WAR
	.align		4
.L_107:
        /*00dc*/ 	.byte	0x04, 0x36
        /*00de*/ 	.short	(.L_109 - .L_108)
.L_108:
        /*00e0*/ 	.word	0x00000008
.L_109:


//--------------------- .nv.callgraph             --------------------------
	.section	.nv.callgraph,"",@"SHT_CUDA_CALLGRAPH"
	.align	4
	.sectionentsize	8
	.align		4
        /*0000*/ 	.word	0x00000000
	.align		4
        /*0004*/ 	.word	0xffffffff
	.align		4
        /*0008*/ 	.word	0x00000000
	.align		4
        /*000c*/ 	.word	0xfffffffe
	.align		4
        /*0010*/ 	.word	0x00000000
	.align		4
        /*0014*/ 	.word	0xfffffffd
	.align		4
        /*0018*/ 	.word	0x00000000
	.align		4
        /*001c*/ 	.word	0xfffffffc


//--------------------- .text._Z33nppiFilterBox_32f_C1R_kernel_implPKfiPfiiiiiii --------------------------
	.section	.text._Z33nppiFilterBox_32f_C1R_kernel_implPKfiPfiiiiiii,"ax",@progbits
	.align	128
        .global         _Z33nppiFilterBox_32f_C1R_kernel_implPKfiPfiiiiiii
        .type           _Z33nppiFilterBox_32f_C1R_kernel_implPKfiPfiiiiiii,@function
        .size           _Z33nppiFilterBox_32f_C1R_kernel_implPKfiPfiiiiiii,(.L_x_45 - _Z33nppiFilterBox_32f_C1R_kernel_implPKfiPfiiiiiii)
        .other          _Z33nppiFilterBox_32f_C1R_kernel_implPKfiPfiiiiiii,@"STO_CUDA_ENTRY STV_DEFAULT"
_Z33nppiFilterBox_32f_C1R_kernel_implPKfiPfiiiiiii:
.text._Z33nppiFilterBox_32f_C1R_kernel_implPKfiPfiiiiiii:
[----:B------:R-:W-:Y:S01]  /*0000*/  LDC R1, c[0x0][0x37c] ;  /* 0x0000df00ff017b82 */ /* 0x000fe20000000800 */
[----:B------:R-:W0:Y:S07]  /*0010*/  S2R R0, SR_TID.Y ;  /* 0x0000000000007919 */ /* 0x000e2e0000002200 */
[----:B------:R-:W1:Y:S01]  /*0020*/  S2UR UR4, SR_CTAID.X ;  /* 0x00000000000479c3 */ /* 0x000e620000002500 */
[----:B------:R-:W1:Y:S01]  /*0030*/  LDCU UR5, c[0x0][0x360] ;  /* 0x00006c00ff0577ac */ /* 0x000e620008000800 */
[----:B------:R-:W2:Y:S01]  /*0040*/  S2R R2, SR_TID.X ;  /* 0x0000000000027919 */ /* 0x000ea20000002100 */
[----:B------:R-:W3:Y:S05]  /*0050*/  LDCU UR7, c[0x0][0x3a0] ;  /* 0x00007400ff0777ac */ /* 0x000eea0008000800 */
[----:B------:R-:W0:Y:S01]  /*0060*/  S2UR UR6, SR_CTAID.Y ;  /* 0x00000000000679c3 */ /* 0x000e220000002600 */
[----:B------:R-:W4:Y:S07]  /*0070*/  LDCU UR8, c[0x0][0x39c] ;  /* 0x00007380ff0877ac */ /* 0x000f2e0008000800 */
[----:B------:R-:W0:Y:S01]  /*0080*/  LDC R7, c[0x0][0x364] ;  /* 0x0000d900ff077b82 */ /* 0x000e220000000800 */
[----:B-1----:R-:W-:-:S06]  /*0090*/  UIMAD UR4, UR4, UR5, URZ ;  /* 0x00000005040472a4 */ /* 0x002fcc000f8e02ff */
[----:B--2---:R-:W-:Y:S02]  /*00a0*/  VIADD R6, R2, UR4 ;  /* 0x0000000402067c36 */ /* 0x004fe40008000000 */
[----:B0-----:R-:W-:-:S05]  /*00b0*/  IMAD R7, R7, UR6, R0 ;  /* 0x0000000607077c24 */ /* 0x001fca000f8e0200 */
[----:B---3--:R-:W-:-:S04]  /*00c0*/  ISETP.GE.AND P0, PT, R7, UR7, PT ;  /* 0x0000000707007c0c */ /* 0x008fc8000bf06270 */
[----:B----4-:R-:W-:-:S13]  /*00d0*/  ISETP.GE.OR P0, PT, R6, UR8, P0 ;  /* 0x0000000806007c0c */ /* 0x010fda0008706670 */
[----:B------:R-:W-:Y:S05]  /*00e0*/  @P0 EXIT ;  /* 0x000000000000094d */ /* 0x000fea0003800000 */
[----:B------:R-:W0:Y:S01]  /*00f0*/  LDCU UR7, c[0x0][0x3a4] ;  /* 0x00007480ff0777ac */ /* 0x000e220008000800 */
[----:B------:R-:W-:Y:S01]  /*0100*/  IMAD.MOV.U32 R19, RZ, RZ, RZ ;  /* 0x000000ffff137224 */ /* 0x000fe200078e00ff */
[----:B------:R-:W0:Y:S01]  /*0110*/  LDCU.64 UR10, c[0x0][0x3a8] ;  /* 0x00007500ff0a77ac */ /* 0x000e220008000a00 */
[----:B------:R-:W1:Y:S01]  /*0120*/  LDCU.64 UR8, c[0x0][0x358] ;  /* 0x00006b00ff0877ac */ /* 0x000e620008000a00 */
[----:B0-----:R-:W-:Y:S02]  /*0130*/  UISETP.LT.AND UP0, UPT, UR10, UR7, UPT ;  /* 0x000000070a00728c */ /* 0x001fe4000bf01270 */
[----:B------:R-:W-:Y:S02]  /*0140*/  UIMAD UR5, UR10, UR7, URZ ;  /* 0x000000070a0572a4 */ /* 0x000fe4000f8e02ff */
[----:B------:R-:W-:-:S04]  /*0150*/  USEL UR6, UR10, UR7, UP0 ;  /* 0x000000070a067287 */ /* 0x000fc80008000000 */
[----:B------:R-:W-:-:S09]  /*0160*/  UISETP.GE.AND UP0, UPT, UR6, 0x1, UPT ;  /* 0x000000010600788c */ /* 0x000fd2000bf06270 */
[----:B-1----:R-:W-:Y:S05]  /*0170*/  BRA.U !UP0, `(.L_x_0) ;  /* 0x0000000908047547 */ /* 0x002fea000b800000 */
[----:B------:R-:W-:Y:S01]  /*0180*/  VIADD R0, R6, -UR11 ;  /* 0x8000000b06007c36 */ /* 0x000fe20008000000 */
[----:B------:R-:W0:Y:S01]  /*0190*/  LDCU UR6, c[0x0][0x3b0] ;  /* 0x00007600ff0677ac */ /* 0x000e220008000800 */
[----:B------:R-:W-:Y:S01]  /*01a0*/  BSSY.RECONVERGENT B0, `(.L_x_0) ;  /* 0x000007e000007945 */ /* 0x000fe20003800200 */
[----:B------:R-:W-:Y:S02]  /*01b0*/  IMAD.MOV.U32 R19, RZ, RZ, RZ ;  /* 0x000000ffff137224 */ /* 0x000fe400078e00ff */
[----:B------:R-:W-:-:S04]  /*01c0*/  IADD3 R3, PT, PT, R0, 0x1, RZ ;  /* 0x0000000100037810 */ /* 0x000fc80007ffe0ff */
[----:B------:R-:W-:-:S05]  /*01d0*/  VIADDMNMX R3, R0, UR7, R3, !PT ;  /* 0x0000000700037c46 */ /* 0x000fca000f800103 */
[----:B------:R-:W-:-:S04]  /*01e0*/  VIADD R3, R3, UR11 ;  /* 0x0000000b03037c36 */ /* 0x000fc80008000000 */
[----:B------:R-:W-:Y:S01]  /*01f0*/  IMAD.IADD R10, R3, 0x1, -R6 ;  /* 0x00000001030a7824 */ /* 0x000fe200078e0a06 */
[----:B------:R-:W-:Y:S01]  /*0200*/  IADD3 R3, PT, PT, R2, UR4, -R3 ;  /* 0x0000000402037c10 */ /* 0x000fe2000fffe803 */
[----:B0-----:R-:W-:-:S03]  /*0210*/  VIADD R8, R7, -UR6 ;  /* 0x8000000607087c36 */ /* 0x001fc60008000000 */
[C---:B------:R-:W-:Y:S02]  /*0220*/  LOP3.LUT R24, R10.reuse, 0x7, RZ, 0xc0, !PT ;  /* 0x000000070a187812 */ /* 0x040fe400078ec0ff */
[C---:B------:R-:W-:Y:S02]  /*0230*/  LOP3.LUT R23, R10.reuse, 0xf, RZ, 0xc0, !PT ;  /* 0x0000000f0a177812 */ /* 0x040fe400078ec0ff */
[----:B------:R-:W-:Y:S01]  /*0240*/  LOP3.LUT R11, R10, 0xfffffff0, RZ, 0xc0, !PT ;  /* 0xfffffff00a0b7812 */ /* 0x000fe200078ec0ff */
[----:B------:R-:W-:Y:S01]  /*0250*/  VIADD R4, R24, 0xffffffff ;  /* 0xffffffff18047836 */ /* 0x000fe20000000000 */
[----:B------:R-:W-:Y:S02]  /*0260*/  IADD3 R2, PT, PT, R23, -0x1, RZ ;  /* 0xffffffff17027810 */ /* 0x000fe40007ffe0ff */
[----:B------:R-:W-:Y:S01]  /*0270*/  ISETP.GT.U32.AND P3, PT, R3, -0x10, PT ;  /* 0xfffffff00300780c */ /* 0x000fe20003f64070 */
[----:B------:R-:W-:Y:S01]  /*0280*/  IMAD.MOV R11, RZ, RZ, -R11 ;  /* 0x000000ffff0b7224 */ /* 0x000fe200078e0a0b */
[----:B------:R-:W-:-:S02]  /*0290*/  ISETP.GE.U32.AND P2, PT, R2, 0x7, PT ;  /* 0x000000070200780c */ /* 0x000fc40003f46070 */
[----:B------:R-:W-:Y:S02]  /*02a0*/  ISETP.GE.U32.AND P1, PT, R4, 0x3, PT ;  /* 0x000000030400780c */ /* 0x000fe40003f26070 */
[----:B------:R-:W-:Y:S02]  /*02b0*/  IADD3 R9, PT, PT, R8, UR10, RZ ;  /* 0x0000000a08097c10 */ /* 0x000fe4000fffe0ff */
[----:B------:R-:W-:-:S09]  /*02c0*/  LOP3.LUT R10, R10, 0x3, RZ, 0xc0, !PT ;  /* 0x000000030a0a7812 */ /* 0x000fd200078ec0ff */
.L_x_10:
[----:B------:R-:W0:Y:S01]  /*02d0*/  LDCU UR4, c[0x0][0x388] ;  /* 0x00007100ff0477ac */ /* 0x000e220008000800 */
[----:B------:R-:W-:Y:S01]  /*02e0*/  BSSY.RECONVERGENT B1, `(.L_x_1) ;  /* 0x0000032000017945 */ /* 0x000fe20003800200 */
[----:B------:R-:W-:Y:S01]  /*02f0*/  ISETP.NE.AND P4, PT, R23, RZ, PT ;  /* 0x000000ff1700720c */ /* 0x000fe20003f85270 */
[----:B------:R-:W-:Y:S02]  /*0300*/  IMAD.MOV.U32 R15, RZ, RZ, R0 ;  /* 0x000000ffff0f7224 */ /* 0x000fe400078e0000 */
[C---:B0-----:R-:W-:Y:S01]  /*0310*/  IMAD R13, R8.reuse, UR4, RZ ;  /* 0x00000004080d7c24 */ /* 0x041fe2000f8e02ff */
[----:B------:R-:W-:-:S04]  /*0320*/  IADD3 R8, PT, PT, R8, 0x1, RZ ;  /* 0x0000000108087810 */ /* 0x000fc80007ffe0ff */
[----:B------:R-:W-:Y:S01]  /*0330*/  ISETP.GE.AND P0, PT, R8, R9, PT ;  /* 0x000000090800720c */ /* 0x000fe20003f06270 */
[----:B------:R-:W-:-:S12]  /*0340*/  @P3 BRA `(.L_x_2) ;  /* 0x0000000000ac3947 */ /* 0x000fd80003800000 */
[----:B------:R-:W0:Y:S01]  /*0350*/  LDC.64 R2, c[0x0][0x380] ;  /* 0x0000e000ff027b82 */ /* 0x000e220000000a00 */
[----:B------:R-:W-:Y:S01]  /*0360*/  SHF.R.S32.HI R4, RZ, 0x1f, R13 ;  /* 0x0000001fff047819 */ /* 0x000fe2000001140d */
[----:B------:R-:W-:Y:S01]  /*0370*/  IMAD.MOV.U32 R12, RZ, RZ, R11 ;  /* 0x000000ffff0c7224 */ /* 0x000fe200078e000b */
[----:B------:R-:W-:Y:S02]  /*0380*/  MOV R15, R0 ;  /* 0x00000000000f7202 */ /* 0x000fe40000000f00 */
[----:B0-----:R-:W-:-:S04]  /*0390*/  IADD3 R2, P5, P6, R13, 0x20, R2 ;  /* 0x000000200d027810 */ /* 0x001fc80007ebe002 */
[----:B------:R-:W-:-:S09]  /*03a0*/  IADD3.X R3, PT, PT, R4, R3, RZ, P5, P6 ;  /* 0x0000000304037210 */ /* 0x000fd20002fec4ff */
.L_x_3:
[----:B------:R-:W-:-:S05]  /*03b0*/  IMAD.WIDE R4, R15, 0x4, R2 ;  /* 0x000000040f047825 */ /* 0x000fca00078e0202 */
[----:B------:R-:W2:Y:S04]  /*03c0*/  LDG.E R18, desc[UR8][R4.64+-0x20] ;  /* 0xffffe00804127981 */ /* 0x000ea8000c1e1900 */
[----:B------:R-:W3:Y:S04]  /*03d0*/  LDG.E R27, desc[UR8][R4.64+-0x1c] ;  /* 0xffffe408041b7981 */ /* 0x000ee8000c1e1900 */
[----:B------:R-:W4:Y:S04]  /*03e0*/  LDG.E R25, desc[UR8][R4.64+-0x18] ;  /* 0xffffe80804197981 */ /* 0x000f28000c1e1900 */
[----:B------:R-:W5:Y:S04]  /*03f0*/  LDG.E R22, desc[UR8][R4.64+-0x14] ;  /* 0xffffec0804167981 */ /* 0x000f68000c1e1900 */
[----:B------:R-:W5:Y:S04]  /*0400*/  LDG.E R21, desc[UR8][R4.64+-0x10] ;  /* 0xfffff00804157981 */ /* 0x000f68000c1e1900 */
[----:B------:R-:W5:Y:S04]  /*0410*/  LDG.E R20, desc[UR8][R4.64+-0xc] ;  /* 0xfffff40804147981 */ /* 0x000f68000c1e1900 */
[----:B------:R-:W5:Y:S04]  /*0420*/  LDG.E R14, desc[UR8][R4.64+-0x8] ;  /* 0xfffff808040e7981 */ /* 0x000f68000c1e1900 */
[----:B------:R-:W5:Y:S04]  /*0430*/  LDG.E R17, desc[UR8][R4.64+-0x4] ;  /* 0xfffffc0804117981 */ /* 0x000f68000c1e1900 */
[----:B------:R-:W5:Y:S01]  /*0440*/  LDG.E R16, desc[UR8][R4.64] ;  /* 0x0000000804107981 */ /* 0x000f62000c1e1900 */
[----:B--2---:R-:W-:-:S03]  /*0450*/  FADD R18, R18, R19 ;  /* 0x0000001312127221 */ /* 0x004fc60000000000 */
[----:B------:R-:W2:Y:S01]  /*0460*/  LDG.E R19, desc[UR8][R4.64+0x4] ;  /* 0x0000040804137981 */ /* 0x000ea2000c1e1900 */
[----:B---3--:R-:W-:-:S03]  /*0470*/  FADD R26, R18, R27 ;  /* 0x0000001b121a7221 */ /* 0x008fc60000000000 */
[----:B------:R-:W3:Y:S01]  /*0480*/  LDG.E R18, desc[UR8][R4.64+0x8] ;  /* 0x0000080804127981 */ /* 0x000ee2000c1e1900 */
[----:B----4-:R-:W-:-:S03]  /*0490*/  FADD R27, R26, R25 ;  /* 0x000000191a1b7221 */ /* 0x010fc60000000000 */
[----:B------:R-:W4:Y:S01]  /*04a0*/  LDG.E R25, desc[UR8][R4.64+0xc] ;  /* 0x00000c0804197981 */ /* 0x000f22000c1e1900 */
[----:B-----5:R-:W-:-:S03]  /*04b0*/  FADD R26, R27, R22 ;  /* 0x000000161b1a7221 */ /* 0x020fc60000000000 */
[----:B------:R-:W5:Y:S01]  /*04c0*/  LDG.E R22, desc[UR8][R4.64+0x10] ;  /* 0x0000100804167981 */ /* 0x000f62000c1e1900 */
[----:B------:R-:W-:-:S03]  /*04d0*/  FADD R27, R26, R21 ;  /* 0x000000151a1b7221 */ /* 0x000fc60000000000 */
[----:B------:R-:W5:Y:S01]  /*04e0*/  LDG.E R21, desc[UR8][R4.64+0x14] ;  /* 0x0000140804157981 */ /* 0x000f62000c1e1900 */
[----:B------:R-:W-:-:S03]  /*04f0*/  FADD R27, R27, R20 ;  /* 0x000000141b1b7221 */ /* 0x000fc60000000000 */
[----:B------:R-:W5:Y:S04]  /*0500*/  LDG.E R20, desc[UR8][R4.64+0x18] ;  /* 0x0000180804147981 */ /* 0x000f68000c1e1900 */
[----:B------:R-:W5:Y:S01]  /*0510*/  LDG.E R26, desc[UR8][R4.64+0x1c] ;  /* 0x00001c08041a7981 */ /* 0x000f62000c1e1900 */
[----:B------:R-:W-:Y:S01]  /*0520*/  FADD R14, R27, R14 ;  /* 0x0000000e1b0e7221 */ /* 0x000fe20000000000 */
[----:B------:R-:W-:Y:S02]  /*0530*/  VIADD R12, R12, 0x10 ;  /* 0x000000100c0c7836 */ /* 0x000fe40000000000 */
[----:B------:R-:W-:Y:S02]  /*0540*/  VIADD R15, R15, 0x10 ;  /* 0x000000100f0f7836 */ /* 0x000fe40000000000 */
[----:B------:R-:W-:Y:S01]  /*0550*/  FADD R17, R14, R17 ;  /* 0x000000110e117221 */ /* 0x000fe20000000000 */
[----:B------:R-:W-:-:S03]  /*0560*/  ISETP.NE.AND P5, PT, R12, RZ, PT ;  /* 0x000000ff0c00720c */ /* 0x000fc60003fa5270 */
[----:B------:R-:W-:-:S04]  /*0570*/  FADD R16, R17, R16 ;  /* 0x0000001011107221 */ /* 0x000fc80000000000 */
[----:B--2---:R-:W-:-:S04]  /*0580*/  FADD R19, R16, R19 ;  /* 0x0000001310137221 */ /* 0x004fc80000000000 */
[----:B---3--:R-:W-:-:S04]  /*0590*/  FADD R18, R19, R18 ;  /* 0x0000001213127221 */ /* 0x008fc80000000000 */
[----:B----4-:R-:W-:-:S04]  /*05a0*/  FADD R25, R18, R25 ;  /* 0x0000001912197221 */ /* 0x010fc80000000000 */
[----:B-----5:R-:W-:-:S04]  /*05b0*/  FADD R22, R25, R22 ;  /* 0x0000001619167221 */ /* 0x020fc80000000000 */
[----:B------:R-:W-:-:S04]  /*05c0*/  FADD R21, R22, R21 ;  /* 0x0000001516157221 */ /* 0x000fc80000000000 */
[----:B------:R-:W-:-:S04]  /*05d0*/  FADD R21, R21, R20 ;  /* 0x0000001415157221 */ /* 0x000fc80000000000 */
[----:B------:R-:W-:Y:S01]  /*05e0*/  FADD R19, R21, R26 ;  /* 0x0000001a15137221 */ /* 0x000fe20000000000 */
[----:B------:R-:W-:Y:S06]  /*05f0*/  @P5 BRA `(.L_x_3) ;  /* 0xfffffffc006c5947 */ /* 0x000fec000383ffff */
.L_x_2:
[----:B------:R-:W-:Y:S05]  /*0600*/  BSYNC.RECONVERGENT B1 ;  /* 0x0000000000017941 */ /* 0x000fea0003800200 */
.L_x_1:
[----:B------:R-:W-:Y:S04]  /*0610*/  BSSY.RECONVERGENT B1, `(.L_x_4) ;  /* 0x0000035000017945 */ /* 0x000fe80003800200 */
[----:B------:R-:W-:Y:S05]  /*0620*/  @!P4 BRA `(.L_x_5) ;  /* 0x0000000000ccc947 */ /* 0x000fea0003800000 */
[----:B------:R-:W0:Y:S01]  /*0630*/  LDCU.64 UR6, c[0x0][0x380] ;  /* 0x00007000ff0677ac */ /* 0x000e220008000a00 */
[----:B------:R-:W-:Y:S01]  /*0640*/  BSSY.RECONVERGENT B2, `(.L_x_6) ;  /* 0x0000017000027945 */ /* 0x000fe20003800200 */
[----:B------:R-:W-:Y:S02]  /*0650*/  ISETP.NE.AND P4, PT, R24, RZ, PT ;  /* 0x000000ff1800720c */ /* 0x000fe40003f85270 */
[----:B0-----:R-:W-:-:S04]  /*0660*/  IADD3 R2, P5, PT, R13, UR6, RZ ;  /* 0x000000060d027c10 */ /* 0x001fc8000ffbe0ff */
[----:B------:R-:W-:Y:S01]  /*0670*/  LEA.HI.X.SX32 R3, R13, UR7, 0x1, P5 ;  /* 0x000000070d037c11 */ /* 0x000fe2000a8f0eff */
[----:B------:R-:W-:Y:S08]  /*0680*/  @!P2 BRA `(.L_x_7) ;  /* 0x000000000048a947 */ /* 0x000ff00003800000 */
        /* <DEDUP_REMOVED lines=8> */
[----:B------:R-:W5:Y:S01]  /*0710*/  LDG.E R14, desc[UR8][R4.64+0x1c] ;  /* 0x00001c08040e7981 */ /* 0x000f62000c1e1900 */
[----:B------:R-:W-:Y:S01]  /*0720*/  IADD3 R15, PT, PT, R15, 0x8, RZ ;  /* 0x000000080f0f7810 */ /* 0x000fe20007ffe0ff */
[----:B--2---:R-:W-:-:S04]  /*0730*/  FADD R12, R19, R12 ;  /* 0x0000000c130c7221 */ /* 0x004fc80000000000 */
[----:B---3--:R-:W-:-:S04]  /*0740*/  FADD R12, R12, R13 ;  /* 0x0000000d0c0c7221 */ /* 0x008fc80000000000 */
[----:B----4-:R-:W-:-:S04]  /*0750*/  FADD R12, R12, R17 ;  /* 0x000000110c0c7221 */ /* 0x010fc80000000000 */
[----:B-----5:R-:W-:-:S04]  /*0760*/  FADD R12, R12, R21 ;  /* 0x000000150c0c7221 */ /* 0x020fc80000000000 */
[----:B------:R-:W-:-:S04]  /*0770*/  FADD R12, R12, R25 ;  /* 0x000000190c0c7221 */ /* 0x000fc80000000000 */
[----:B------:R-:W-:-:S04]  /*0780*/  FADD R12, R12, R27 ;  /* 0x0000001b0c0c7221 */ /* 0x000fc80000000000 */
[----:B------:R-:W-:-:S04]  /*0790*/  FADD R12, R12, R29 ;  /* 0x0000001d0c0c7221 */ /* 0x000fc80000000000 */
[----:B------:R-:W-:-:S07]  /*07a0*/  FADD R19, R12, R14 ;  /* 0x0000000e0c137221 */ /* 0x000fce0000000000 */
.L_x_7:
[----:B------:R-:W-:Y:S05]  /*07b0*/  BSYNC.RECONVERGENT B2 ;  /* 0x0000000000027941 */ /* 0x000fea0003800200 */
.L_x_6:
[----:B------:R-:W-:Y:S05]  /*07c0*/  @!P4 BRA `(.L_x_5) ;  /* 0x000000000064c947 */ /* 0x000fea0003800000 */
[----:B------:R-:W-:Y:S01]  /*07d0*/  BSSY.RECONVERGENT B2, `(.L_x_8) ;  /* 0x000000d000027945 */ /* 0x000fe20003800200 */
[----:B------:R-:W-:-:S03]  /*07e0*/  ISETP.NE.AND P4, PT, R10, RZ, PT ;  /* 0x000000ff0a00720c */ /* 0x000fc60003f85270 */
[----:B------:R-:W-:Y:S10]  /*07f0*/  @!P1 BRA `(.L_x_9) ;  /* 0x0000000000289947 */ /* 0x000ff40003800000 */
[----:B------:R-:W-:-:S05]  /*0800*/  IMAD.WIDE R4, R15, 0x4, R2 ;  /* 0x000000040f047825 */ /* 0x000fca00078e0202 */
[----:B------:R-:W2:Y:S04]  /*0810*/  LDG.E R12, desc[UR8][R4.64] ;  /* 0x00000008040c7981 */ /* 0x000ea8000c1e1900 */
[----:B------:R-:W3:Y:S04]  /*0820*/  LDG.E R13, desc[UR8][R4.64+0x4] ;  /* 0x00000408040d7981 */ /* 0x000ee8000c1e1900 */
[----:B------:R-:W4:Y:S04]  /*0830*/  LDG.E R17, desc[UR8][R4.64+0x8] ;  /* 0x0000080804117981 */ /* 0x000f28000c1e1900 */
[----:B------:R-:W5:Y:S01]  /*0840*/  LDG.E R21, desc[UR8][R4.64+0xc] ;  /* 0x00000c0804157981 */ /* 0x000f62000c1e1900 */
[----:B------:R-:W-:-:S02]  /*0850*/  VIADD R15, R15, 0x4 ;  /* 0x000000040f0f7836 */ /* 0x000fc40000000000 */
[----:B--2---:R-:W-:-:S04]  /*0860*/  FADD R12, R19, R12 ;  /* 0x0000000c130c7221 */ /* 0x004fc80000000000 */
[----:B---3--:R-:W-:-:S04]  /*0870*/  FADD R12, R12, R13 ;  /* 0x0000000d0c0c7221 */ /* 0x008fc80000000000 */
[----:B----4-:R-:W-:-:S04]  /*0880*/  FADD R12, R12, R17 ;  /* 0x000000110c0c7221 */ /* 0x010fc80000000000 */
[----:B-----5:R-:W-:-:S07]  /*0890*/  FADD R19, R12, R21 ;  /* 0x000000150c137221 */ /* 0x020fce0000000000 */
.L_x_9:
[----:B------:R-:W-:Y:S05]  /*08a0*/  BSYNC.RECONVERGENT B2 ;  /* 0x0000000000027941 */ /* 0x000fea0003800200 */
.L_x_8:
[----:B------:R-:W-:Y:S05]  /*08b0*/  @!P4 BRA `(.L_x_5) ;  /* 0x000000000028c947 */ /* 0x000fea0003800000 */
[----:B------:R-:W-:-:S05]  /*08c0*/  IMAD.WIDE R2, R15, 0x4, R2 ;  /* 0x000000040f027825 */ /* 0x000fca00078e0202 */
[----:B------:R-:W2:Y:S01]  /*08d0*/  LDG.E R4, desc[UR8][R2.64] ;  /* 0x0000000802047981 */ /* 0x000ea2000c1e1900 */
[----:B------:R-:W-:Y:S01]  /*08e0*/  ISETP.NE.AND P4, PT, R10, 0x1, PT ;  /* 0x000000010a00780c */ /* 0x000fe20003f85270 */
[----:B--2---:R-:W-:-:S12]  /*08f0*/  FADD R19, R19, R4 ;  /* 0x0000000413137221 */ /* 0x004fd80000000000 */
[----:B------:R-:W-:Y:S05]  /*0900*/  @!P4 BRA `(.L_x_5) ;  /* 0x000000000014c947 */ /* 0x000fea0003800000 */
[----:B------:R-:W-:Y:S01]  /*0910*/  ISETP.NE.AND P4, PT, R10, 0x2, PT ;  /* 0x000000020a00780c */ /* 0x000fe20003f85270 */
[----:B------:R-:W2:-:S12]  /*0920*/  LDG.E R4, desc[UR8][R2.64+0x4] ;  /* 0x0000040802047981 */ /* 0x000e98000c1e1900 */
[----:B------:R-:W3:Y:S01]  /*0930*/  @P4 LDG.E R12, desc[UR8][R2.64+0x8] ;  /* 0x00000808020c4981 */ /* 0x000ee2000c1e1900 */
[----:B--2---:R-:W-:-:S04]  /*0940*/  FADD R19, R19, R4 ;  /* 0x0000000413137221 */ /* 0x004fc80000000000 */
[----:B---3--:R-:W-:-:S07]  /*0950*/  @P4 FADD R19, R19, R12 ;  /* 0x0000000c13134221 */ /* 0x008fce0000000000 */
.L_x_5:
[----:B------:R-:W-:Y:S05]  /*0960*/  BSYNC.RECONVERGENT B1 ;  /* 0x0000000000017941 */ /* 0x000fea0003800200 */
.L_x_4:
[----:B------:R-:W-:Y:S05]  /*0970*/  @!P0 BRA `(.L_x_10) ;  /* 0xfffffff800548947 */ /* 0x000fea000383ffff */
[----:B------:R-:W-:Y:S05]  /*0980*/  BSYNC.RECONVERGENT B0 ;  /* 0x0000000000007941 */ /* 0x000fea0003800200 */
.L_x_0:
[----:B------:R-:W-:Y:S01]  /*0990*/  I2FP.F32.S32 R8, UR5 ;  /* 0x0000000500087c45 */ /* 0x000fe20008201400 */
[----:B------:R-:W0:Y:S01]  /*09a0*/  LDCU UR4, c[0x0][0x398] ;  /* 0x00007300ff0477ac */ /* 0x000e220008000800 */
[----:B------:R-:W-:Y:S02]  /*09b0*/  BSSY.RECONVERGENT B0, `(.L_x_11) ;  /* 0x0000011000007945 */ /* 0x000fe40003800200 */
[----:B------:R-:W1:Y:S01]  /*09c0*/  MUFU.RCP R3, R8 ;  /* 0x0000000800037308 */ /* 0x000e620000001000 */
[----:B------:R-:W2:Y:S07]  /*09d0*/  LDCU.64 UR6, c[0x0][0x390] ;  /* 0x00007200ff0677ac */ /* 0x000eae0008000a00 */
[----:B------:R-:W3:Y:S01]  /*09e0*/  FCHK P0, R19, R8 ;  /* 0x0000000813007302 */ /* 0x000ee20000000000 */
[----:B0-----:R-:W-:-:S02]  /*09f0*/  IMAD R7, R7, UR4, RZ ;  /* 0x0000000407077c24 */ /* 0x001fc4000f8e02ff */
[----:B-1----:R-:W-:-:S03]  /*0a00*/  FFMA R0, -R8, R3, 1 ;  /* 0x3f80000008007423 */ /* 0x002fc60000000103 */
[----:B--2---:R-:W-:Y:S01]  /*0a10*/  IADD3 R4, P1, PT, R7, UR6, RZ ;  /* 0x0000000607047c10 */ /* 0x004fe2000ff3e0ff */
[----:B------:R-:W-:-:S03]  /*0a20*/  FFMA R0, R3, R0, R3 ;  /* 0x0000000003007223 */ /* 0x000fc60000000003 */
[----:B------:R-:W-:Y:S01]  /*0a30*/  LEA.HI.X.SX32 R5, R7, UR7, 0x1, P1 ;  /* 0x0000000707057c11 */ /* 0x000fe200088f0eff */
[----:B------:R-:W-:-:S04]  /*0a40*/  FFMA R3, R0, R19, RZ ;  /* 0x0000001300037223 */ /* 0x000fc800000000ff */
[----:B------:R-:W-:-:S04]  /*0a50*/  FFMA R2, -R8, R3, R19 ;  /* 0x0000000308027223 */ /* 0x000fc80000000113 */
[----:B------:R-:W-:Y:S01]  /*0a60*/  FFMA R3, R0, R2, R3 ;  /* 0x0000000200037223 */ /* 0x000fe20000000003 */
[----:B---3--:R-:W-:Y:S06]  /*0a70*/  @!P0 BRA `(.L_x_12) ;  /* 0x0000000000108947 */ /* 0x008fec0003800000 */
[----:B------:R-:W-:Y:S01]  /*0a80*/  IMAD.MOV.U32 R3, RZ, RZ, R19 ;  /* 0x000000ffff037224 */ /* 0x000fe200078e0013 */
[----:B------:R-:W-:-:S07]  /*0a90*/  MOV R2, 0xab0 ;  /* 0x00000ab000027802 */ /* 0x000fce0000000f00 */
[----:B------:R-:W-:Y:S05]  /*0aa0*/  CALL.REL.NOINC `($__internal_0_$__cuda_sm3x_div_rn_noftz_f32_slowpath) ;  /* 0x0000000000147944 */ /* 0x000fea0003c00000 */
[----:B------:R-:W-:-:S07]  /*0ab0*/  MOV R3, R0 ;  /* 0x0000000000037202 */ /* 0x000fce0000000f00 */
.L_x_12:
[----:B------:R-:W-:Y:S05]  /*0ac0*/  BSYNC.RECONVERGENT B0 ;  /* 0x0000000000007941 */ /* 0x000fea0003800200 */
.L_x_11:
[----:B------:R-:W-:-:S05]  /*0ad0*/  IMAD.WIDE R4, R6, 0x4, R4 ;  /* 0x0000000406047825 */ /* 0x000fca00078e0204 */
[----:B------:R-:W-:Y:S01]  /*0ae0*/  STG.E desc[UR8][R4.64], R3 ;  /* 0x0000000304007986 */ /* 0x000fe2000c101908 */
[----:B------:R-:W-:Y:S05]  /*0af0*/  EXIT ;  /* 0x000000000000794d */ /* 0x000fea0003800000 */
        .weak           $__internal_0_$__cuda_sm3x_div_rn_noftz_f32_slowpath
        .type           $__internal_0_$__cuda_sm3x_div_rn_noftz_f32_slowpath,@function
        .size           $__internal_0_$__cuda_sm3x_div_rn_noftz_f32_slowpath,(.L_x_45 - $__internal_0_$__cuda_sm3x_div_rn_noftz_f32_slowpath)
$__internal_0_$__cuda_sm3x_div_rn_noftz_f32_slowpath:
[----:B------:R-:W-:Y:S01]  /*0b00*/  SHF.R.U32.HI R7, RZ, 0x17, R8 ;  /* 0x00000017ff077819 */ /* 0x000fe20000011608 */
[----:B------:R-:W-:Y:S01]  /*0b10*/  BSSY.RECONVERGENT B1, `(.L_x_13) ;  /* 0x0000063000017945 */ /* 0x000fe20003800200 */
[----:B------:R-:W-:Y:S02]  /*0b20*/  SHF.R.U32.HI R0, RZ, 0x17, R3 ;  /* 0x00000017ff007819 */ /* 0x000fe40000011603 */
[----:B------:R-:W-:Y:S02]  /*0b30*/  LOP3.LUT R7, R7, 0xff, RZ, 0xc0, !PT ;  /* 0x000000ff07077812 */ /* 0x000fe400078ec0ff */
[----:B------:R-:W-:-:S03]  /*0b40*/  LOP3.LUT R12, R0, 0xff, RZ, 0xc0, !PT ;  /* 0x000000ff000c7812 */ /* 0x000fc600078ec0ff */
[----:B------:R-:W-:Y:S02]  /*0b50*/  VIADD R10, R7, 0xffffffff ;  /* 0xffffffff070a7836 */ /* 0x000fe40000000000 */
[----:B------:R-:W-:-:S03]  /*0b60*/  VIADD R11, R12, 0xffffffff ;  /* 0xffffffff0c0b7836 */ /* 0x000fc60000000000 */
[----:B------:R-:W-:-:S04]  /*0b70*/  ISETP.GT.U32.AND P0, PT, R10, 0xfd, PT ;  /* 0x000000fd0a00780c */ /* 0x000fc80003f04070 */
[----:B------:R-:W-:-:S13]  /*0b80*/  ISETP.GT.U32.OR P0, PT, R11, 0xfd, P0 ;  /* 0x000000fd0b00780c */ /* 0x000fda0000704470 */
[----:B------:R-:W-:Y:S01]  /*0b90*/  @!P0 MOV R9, RZ ;  /* 0x000000ff00098202 */ /* 0x000fe20000000f00 */
[----:B------:R-:W-:Y:S06]  /*0ba0*/  @!P0 BRA `(.L_x_14) ;  /* 0x0000000000608947 */ /* 0x000fec0003800000 */
[----:B------:R-:W-:Y:S01]  /*0bb0*/  FSETP.GTU.FTZ.AND P0, PT, |R3|, +INF , PT ;  /* 0x7f8000000300780b */ /* 0x000fe20003f1c200 */
[----:B------:R-:W-:Y:S01]  /*0bc0*/  IMAD.MOV.U32 R0, RZ, RZ, R8 ;  /* 0x000000ffff007224 */ /* 0x000fe200078e0008 */
[----:B------:R-:W-:-:S04]  /*0bd0*/  FSETP.GTU.FTZ.AND P1, PT, |R8|, +INF , PT ;  /* 0x7f8000000800780b */ /* 0x000fc80003f3c200 */
[----:B------:R-:W-:-:S13]  /*0be0*/  PLOP3.LUT P0, PT, P0, P1, PT, 0xf8, 0x8f ;  /* 0x00000000008f781c */ /* 0x000fda0000703f70 */
[----:B------:R-:W-:Y:S05]  /*0bf0*/  @P0 BRA `(.L_x_15) ;  /* 0x00000004004c0947 */ /* 0x000fea0003800000 */
[----:B------:R-:W-:-:S13]  /*0c00*/  LOP3.LUT P0, RZ, R8, 0x7fffffff, R3, 0xc8, !PT ;  /* 0x7fffffff08ff7812 */ /* 0x000fda000780c803 */
[----:B------:R-:W-:Y:S05]  /*0c10*/  @!P0 BRA `(.L_x_16) ;  /* 0x00000004003c8947 */ /* 0x000fea0003800000 */
[C---:B------:R-:W-:Y:S02]  /*0c20*/  FSETP.NEU.FTZ.AND P1, PT, |R3|.reuse, +INF , PT ;  /* 0x7f8000000300780b */ /* 0x040fe40003f3d200 */
[----:B------:R-:W-:Y:S02]  /*0c30*/  FSETP.NEU.FTZ.AND P0, PT, |R0|, +INF , PT ;  /* 0x7f8000000000780b */ /* 0x000fe40003f1d200 */
[----:B------:R-:W-:-:S11]  /*0c40*/  FSETP.NEU.FTZ.AND P2, PT, |R3|, +INF , PT ;  /* 0x7f8000000300780b */ /* 0x000fd60003f5d200 */
[----:B------:R-:W-:Y:S05]  /*0c50*/  @!P0 BRA !P1, `(.L_x_16) ;  /* 0x00000004002c8947 */ /* 0x000fea0004800000 */
[----:B------:R-:W-:-:S04]  /*0c60*/  LOP3.LUT P1, RZ, R3, 0x7fffffff, RZ, 0xc0, !PT ;  /* 0x7fffffff03ff7812 */ /* 0x000fc8000782c0ff */
[----:B------:R-:W-:-:S13]  /*0c70*/  PLOP3.LUT P0, PT, P0, P1, PT, 0x2f, 0xf2 ;  /* 0x0000000000f2781c */ /* 0x000fda0000702577 */
[----:B------:R-:W-:Y:S05]  /*0c80*/  @P0 BRA `(.L_x_17) ;  /* 0x0000000400180947 */ /* 0x000fea0003800000 */
[----:B------:R-:W-:-:S04]  /*0c90*/  LOP3.LUT P0, RZ, R8, 0x7fffffff, RZ, 0xc0, !PT ;  /* 0x7fffffff08ff7812 */ /* 0x000fc8000780c0ff */
[----:B------:R-:W-:-:S13]  /*0ca0*/  PLOP3.LUT P0, PT, P2, P0, PT, 0x2f, 0xf2 ;  /* 0x0000000000f2781c */ /* 0x000fda0001700577 */
[----:B------:R-:W-:Y:S05]  /*0cb0*/  @P0 BRA `(.L_x_18) ;  /* 0x0000000400000947 */ /* 0x000fea0003800000 */
[----:B------:R-:W-:Y:S02]  /*0cc0*/  ISETP.GE.AND P0, PT, R11, RZ, PT ;  /* 0x000000ff0b00720c */ /* 0x000fe40003f06270 */
[----:B------:R-:W-:-:S11]  /*0cd0*/  ISETP.GE.AND P1, PT, R10, RZ, PT ;  /* 0x000000ff0a00720c */ /* 0x000fd60003f26270 */
[----:B------:R-:W-:Y:S01]  /*0ce0*/  @P0 IMAD.MOV.U32 R9, RZ, RZ, RZ ;  /* 0x000000ffff090224 */ /* 0x000fe200078e00ff */
[----:B------:R-:W-:Y:S01]  /*0cf0*/  @!P0 MOV R9, 0xffffffc0 ;  /* 0xffffffc000098802 */ /* 0x000fe20000000f00 */
[----:B------:R-:W-:Y:S01]  /*0d00*/  @!P0 FFMA R3, R3, 1.84467440737095516160e+19, RZ ;  /* 0x5f80000003038823 */ /* 0x000fe200000000ff */
[----:B------:R-:W-:-:S03]  /*0d10*/  @!P1 FFMA R8, R0, 1.84467440737095516160e+19, RZ ;  /* 0x5f80000000089823 */ /* 0x000fc600000000ff */
[----:B------:R-:W-:-:S07]  /*0d20*/  @!P1 VIADD R9, R9, 0x40 ;  /* 0x0000004009099836 */ /* 0x000fce0000000000 */
.L_x_14:
[----:B------:R-:W-:Y:S01]  /*0d30*/  LEA R11, R7, 0xc0800000, 0x17 ;  /* 0xc0800000070b7811 */ /* 0x000fe200078eb8ff */
[----:B------:R-:W-:Y:S04]  /*0d40*/  BSSY.RECONVERGENT B2, `(.L_x_19) ;  /* 0x0000036000027945 */ /* 0x000fe80003800200 */
[----:B------:R-:W-:Y:S01]  /*0d50*/  IMAD.IADD R11, R8, 0x1, -R11 ;  /* 0x00000001080b7824 */ /* 0x000fe200078e0a0b */
[----:B------:R-:W-:-:S03]  /*0d60*/  IADD3 R8, PT, PT, R12, -0x7f, RZ ;  /* 0xffffff810c087810 */ /* 0x000fc60007ffe0ff */
[----:B------:R-:W0:Y:S01]  /*0d70*/  MUFU.RCP R10, R11 ;  /* 0x0000000b000a7308 */ /* 0x000e220000001000 */
[----:B------:R-:W-:Y:S01]  /*0d80*/  FADD.FTZ R13, -R11, -RZ ;  /* 0x800000ff0b0d7221 */ /* 0x000fe20000010100 */
[C---:B------:R-:W-:Y:S01]  /*0d90*/  IMAD R0, R8.reuse, -0x800000, R3 ;  /* 0xff80000008007824 */ /* 0x040fe200078e0203 */
[----:B------:R-:W-:-:S05]  /*0da0*/  IADD3 R8, PT, PT, R8, 0x7f, -R7 ;  /* 0x0000007f08087810 */ /* 0x000fca0007ffe807 */
[----:B------:R-:W-:Y:S02]  /*0db0*/  IMAD.IADD R8, R8, 0x1, R9 ;  /* 0x0000000108087824 */ /* 0x000fe400078e0209 */
[----:B0-----:R-:W-:-:S04]  /*0dc0*/  FFMA R15, R10, R13, 1 ;  /* 0x3f8000000a0f7423 */ /* 0x001fc8000000000d */
[----:B------:R-:W-:-:S04]  /*0dd0*/  FFMA R12, R10, R15, R10 ;  /* 0x0000000f0a0c7223 */ /* 0x000fc8000000000a */
[----:B------:R-:W-:-:S04]  /*0de0*/  FFMA R3, R0, R12, RZ ;  /* 0x0000000c00037223 */ /* 0x000fc800000000ff */
[----:B------:R-:W-:-:S04]  /*0df0*/  FFMA R10, R13, R3, R0 ;  /* 0x000000030d0a7223 */ /* 0x000fc80000000000 */
[----:B------:R-:W-:-:S04]  /*0e00*/  FFMA R15, R12, R10, R3 ;  /* 0x0000000a0c0f7223 */ /* 0x000fc80000000003 */
[----:B------:R-:W-:-:S04]  /*0e10*/  FFMA R10, R13, R15, R0 ;  /* 0x0000000f0d0a7223 */ /* 0x000fc80000000000 */
[----:B------:R-:W-:-:S05]  /*0e20*/  FFMA R0, R12, R10, R15 ;  /* 0x0000000a0c007223 */ /* 0x000fca000000000f */
[----:B------:R-:W-:-:S04]  /*0e30*/  SHF.R.U32.HI R3, RZ, 0x17, R0 ;  /* 0x00000017ff037819 */ /* 0x000fc80000011600 */
[----:B------:R-:W-:-:S05]  /*0e40*/  LOP3.LUT R3, R3, 0xff, RZ, 0xc0, !PT ;  /* 0x000000ff03037812 */ /* 0x000fca00078ec0ff */
[----:B------:R-:W-:-:S05]  /*0e50*/  IMAD.IADD R9, R3, 0x1, R8 ;  /* 0x0000000103097824 */ /* 0x000fca00078e0208 */
[----:B------:R-:W-:-:S04]  /*0e60*/  IADD3 R3, PT, PT, R9, -0x1, RZ ;  /* 0xffffffff09037810 */ /* 0x000fc80007ffe0ff */
[----:B------:R-:W-:-:S13]  /*0e70*/  ISETP.GE.U32.AND P0, PT, R3, 0xfe, PT ;  /* 0x000000fe0300780c */ /* 0x000fda0003f06070 */
[----:B------:R-:W-:Y:S05]  /*0e80*/  @!P0 BRA `(.L_x_20) ;  /* 0x0000000000808947 */ /* 0x000fea0003800000 */
[----:B------:R-:W-:-:S13]  /*0e90*/  ISETP.GT.AND P0, PT, R9, 0xfe, PT ;  /* 0x000000fe0900780c */ /* 0x000fda0003f04270 */
[----:B------:R-:W-:Y:S05]  /*0ea0*/  @P0 BRA `(.L_x_21) ;  /* 0x00000000006c0947 */ /* 0x000fea0003800000 */
[----:B------:R-:W-:-:S13]  /*0eb0*/  ISETP.GE.AND P0, PT, R9, 0x1, PT ;  /* 0x000000010900780c */ /* 0x000fda0003f06270 */
[----:B------:R-:W-:Y:S05]  /*0ec0*/  @P0 BRA `(.L_x_22) ;  /* 0x0000000000740947 */ /* 0x000fea0003800000 */
[----:B------:R-:W-:Y:S02]  /*0ed0*/  ISETP.GE.AND P0, PT, R9, -0x18, PT ;  /* 0xffffffe80900780c */ /* 0x000fe40003f06270 */
[----:B------:R-:W-:-:S11]  /*0ee0*/  LOP3.LUT R0, R0, 0x80000000, RZ, 0xc0, !PT ;  /* 0x8000000000007812 */ /* 0x000fd600078ec0ff */
[----:B------:R-:W-:Y:S05]  /*0ef0*/  @!P0 BRA `(.L_x_22) ;  /* 0x0000000000688947 */ /* 0x000fea0003800000 */
[CCC-:B------:R-:W-:Y:S01]  /*0f00*/  FFMA.RZ R3, R12.reuse, R10.reuse, R15.reuse ;  /* 0x0000000a0c037223 */ /* 0x1c0fe2000000c00f */
[CCC-:B------:R-:W-:Y:S01]  /*0f10*/  FFMA.RM R8, R12.reuse, R10.reuse, R15.reuse ;  /* 0x0000000a0c087223 */ /* 0x1c0fe2000000400f */
[C---:B------:R-:W-:Y:S02]  /*0f20*/  ISETP.NE.AND P2, PT, R9.reuse, RZ, PT ;  /* 0x000000ff0900720c */ /* 0x040fe40003f45270 */
[----:B------:R-:W-:Y:S02]  /*0f30*/  ISETP.NE.AND P1, PT, R9, RZ, PT ;  /* 0x000000ff0900720c */ /* 0x000fe40003f25270 */
[----:B------:R-:W-:Y:S01]  /*0f40*/  LOP3.LUT R7, R3, 0x7fffff, RZ, 0xc0, !PT ;  /* 0x007fffff03077812 */ /* 0x000fe200078ec0ff */
[----:B------:R-:W-:Y:S01]  /*0f50*/  FFMA.RP R3, R12, R10, R15 ;  /* 0x0000000a0c037223 */ /* 0x000fe2000000800f */
[----:B------:R-:W-:Y:S02]  /*0f60*/  VIADD R10, R9, 0x20 ;  /* 0x00000020090a7836 */ /* 0x000fe40000000000 */
[----:B------:R-:W-:Y:S01]  /*0f70*/  LOP3.LUT R7, R7, 0x800000, RZ, 0xfc, !PT ;  /* 0x0080000007077812 */ /* 0x000fe200078efcff */
[----:B------:R-:W-:Y:S01]  /*0f80*/  IMAD.MOV R9, RZ, RZ, -R9 ;  /* 0x000000ffff097224 */ /* 0x000fe200078e0a09 */
[----:B------:R-:W-:-:S02]  /*0f90*/  FSETP.NEU.FTZ.AND P0, PT, R3, R8, PT ;  /* 0x000000080300720b */ /* 0x000fc40003f1d000 */
[----:B------:R-:W-:Y:S02]  /*0fa0*/  SHF.L.U32 R10, R7, R10, RZ ;  /* 0x0000000a070a7219 */ /* 0x000fe400000006ff */
[----:B------:R-:W-:Y:S02]  /*0fb0*/  SEL R8, R9, RZ, P2 ;  /* 0x000000ff09087207 */ /* 0x000fe40001000000 */
[----:B------:R-:W-:Y:S02]  /*0fc0*/  ISETP.NE.AND P1, PT, R10, RZ, P1 ;  /* 0x000000ff0a00720c */ /* 0x000fe40000f25270 */
[----:B------:R-:W-:Y:S02]  /*0fd0*/  SHF.R.U32.HI R8, RZ, R8, R7 ;  /* 0x00000008ff087219 */ /* 0x000fe40000011607 */
[----:B------:R-:W-:Y:S02]  /*0fe0*/  PLOP3.LUT P0, PT, P0, P1, PT, 0xf8, 0x8f ;  /* 0x00000000008f781c */ /* 0x000fe40000703f70 */
[----:B------:R-:W-:-:S02]  /*0ff0*/  SHF.R.U32.HI R10, RZ, 0x1, R8 ;  /* 0x00000001ff0a7819 */ /* 0x000fc40000011608 */
[----:B------:R-:W-:-:S04]  /*1000*/  SEL R3, RZ, 0x1, !P0 ;  /* 0x00000001ff037807 */ /* 0x000fc80004000000 */
[----:B------:R-:W-:-:S04]  /*1010*/  LOP3.LUT R3, R3, 0x1, R10, 0xf8, !PT ;  /* 0x0000000103037812 */ /* 0x000fc800078ef80a */
[----:B------:R-:W-:-:S04]  /*1020*/  LOP3.LUT R3, R3, R8, RZ, 0xc0, !PT ;  /* 0x0000000803037212 */ /* 0x000fc800078ec0ff */
[----:B------:R-:W-:-:S04]  /*1030*/  IADD3 R3, PT, PT, R10, R3, RZ ;  /* 0x000000030a037210 */ /* 0x000fc80007ffe0ff */
[----:B------:R-:W-:Y:S01]  /*1040*/  LOP3.LUT R0, R3, R0, RZ, 0xfc, !PT ;  /* 0x0000000003007212 */ /* 0x000fe200078efcff */
[----:B------:R-:W-:Y:S06]  /*1050*/  BRA `(.L_x_22) ;  /* 0x0000000000107947 */ /* 0x000fec0003800000 */
.L_x_21:
[----:B------:R-:W-:-:S04]  /*1060*/  LOP3.LUT R0, R0, 0x80000000, RZ, 0xc0, !PT ;  /* 0x8000000000007812 */ /* 0x000fc800078ec0ff */
[----:B------:R-:W-:Y:S01]  /*1070*/  LOP3.LUT R0, R0, 0x7f800000, RZ, 0xfc, !PT ;  /* 0x7f80000000007812 */ /* 0x000fe200078efcff */
[----:B------:R-:W-:Y:S06]  /*1080*/  BRA `(.L_x_22) ;  /* 0x0000000000047947 */ /* 0x000fec0003800000 */
.L_x_20:
[----:B------:R-:W-:-:S07]  /*1090*/  IMAD R0, R8, 0x800000, R0 ;  /* 0x0080000008007824 */ /* 0x000fce00078e0200 */
.L_x_22:
[----:B------:R-:W-:Y:S05]  /*10a0*/  BSYNC.RECONVERGENT B2 ;  /* 0x0000000000027941 */ /* 0x000fea0003800200 */
.L_x_19:
[----:B------:R-:W-:Y:S05]  /*10b0*/  BRA `(.L_x_23) ;  /* 0x0000000000207947 */ /* 0x000fea0003800000 */
.L_x_18:
[----:B------:R-:W-:-:S04]  /*10c0*/  LOP3.LUT R0, R8, 0x80000000, R3, 0x48, !PT ;  /* 0x8000000008007812 */ /* 0x000fc800078e4803 */
[----:B------:R-:W-:Y:S01]  /*10d0*/  LOP3.LUT R0, R0, 0x7f800000, RZ, 0xfc, !PT ;  /* 0x7f80000000007812 */ /* 0x000fe200078efcff */
[----:B------:R-:W-:Y:S06]  /*10e0*/  BRA `(.L_x_23) ;  /* 0x0000000000147947 */ /* 0x000fec0003800000 */
.L_x_17:
[----:B------:R-:W-:Y:S01]  /*10f0*/  LOP3.LUT R0, R8, 0x80000000, R3, 0x48, !PT ;  /* 0x8000000008007812 */ /* 0x000fe200078e4803 */
[----:B------:R-:W-:Y:S06]  /*1100*/  BRA `(.L_x_23) ;  /* 0x00000000000c7947 */ /* 0x000fec0003800000 */
.L_x_16:
[----:B------:R-:W0:Y:S01]  /*1110*/  MUFU.RSQ R0, -QNAN ;  /* 0xffc0000000007908 */ /* 0x000e220000001400 */
[----:B------:R-:W-:Y:S05]  /*1120*/  BRA `(.L_x_23) ;  /* 0x0000000000047947 */ /* 0x000fea0003800000 */
.L_x_15:
[----:B------:R-:W-:-:S07]  /*1130*/  FADD.FTZ R0, R3, R0 ;  /* 0x0000000003007221 */ /* 0x000fce0000010000 */
.L_x_23:
[----:B------:R-:W-:Y:S05]  /*1140*/  BSYNC.RECONVERGENT B1 ;  /* 0x0000000000017941 */ /* 0x000fea0003800200 */
.L_x_13:
[----:B------:R-:W-:-:S04]  /*1150*/  HFMA2 R3, -RZ, RZ, 0, 0 ;  /* 0x00000000ff037431 */ /* 0x000fc800000001ff */
[----:B0-----:R-:W-:Y:S05]  /*1160*/  RET.REL.NODEC R2 `(_Z33nppiFilterBox_32f_C1R_kernel_implPKfiPfiiiiiii) ;  /* 0xffffffec02a47950 */ /* 0x001fea0003c3ffff */
.L_x_24:
[----:B------:R-:W-:-:S00]  /*1170*/  BRA `(.L_x_24) ;  /* 0xfffffffc00fc7947 */ /* 0x000fc0000383ffff */
[----:B------:R-:W-:-:S00]  /*1180*/  NOP ;  /* 0x0000000000007918 */ /* 0x000fc00000000000 */
[----:B------:R-:W-:-:S00]  /*1190*/  NOP ;  /* 0x0000000000007918 */ /* 0x000fc00000000000 */
[----:B------:R-:W-:-:S00]  /*11a0*/  NOP ;  /* 0x0000000000007918 */ /* 0x000fc00000000000 */
[----:B------:R-:W-:-:S00]  /*11b0*/  NOP ;  /* 0x0000000000007918 */ /* 0x000fc00000000000 */
[----:B------:R-:W-:-:S00]  /*11c0*/  NOP ;  /* 0x0000000000007918 */ /* 0x000fc00000000000 */
[----:B------:R-:W-:-:S00]  /*11d0*/  NOP ;  /* 0x0000000000007918 */ /* 0x000fc00000000000 */
[----:B------:R-:W-:-:S00]  /*11e0*/  NOP ;  /* 0x0000000000007918 */ /* 0x000fc00000000000 */
[----:B------:R-:W-:-:S00]  /*11f0*/  NOP ;  /* 0x0000000000007918 */ /* 0x000fc00000000000 */
.L_x_45:


//--------------------- .text._Z32nppiFilterBox_8u_C4R_kernel_implPKhiPhiiiiiii --------------------------
	.section	.text._Z32nppiFilterBox_8u_C4R_kernel_implPKhiPhiiiiiii,"ax",@progbits
	.align	128
        .global         _Z32nppiFilterBox_8u_C4R_kernel_implPKhiPhiiiiiii
        .type           _Z32nppiFilterBox_8u_C4R_kernel_implPKhiPhiiiiiii,@function
        .size           _Z32nppiFilterBox_8u_C4R_kernel_implPKhiPhiiiiiii,(.L_x_47 - _Z32nppiFilterBox_8u_C4R_kernel_implPKhiPhiiiiiii)
        .other          _Z32nppiFilterBox_8u_C4R_kernel_implPKhiPhiiiiiii,@"STO_CUDA_ENTRY STV_DEFAULT"
_Z32nppiFilterBox_8u_C4R_kernel_implPKhiPhiiiiiii:
.text._Z32nppiFilterBox_8u_C4R_kernel_implPKhiPhiiiiiii:
        /* <DEDUP_REMOVED lines=16> */
[----:B------:R-:W-:Y:S02]  /*0100*/  IMAD.MOV.U32 R3, RZ, RZ, RZ ;  /* 0x000000ffff037224 */ /* 0x000fe400078e00ff */
[----:B------:R-:W-:Y:S01]  /*0110*/  IMAD.MOV.U32 R4, RZ, RZ, RZ ;  /* 0x000000ffff047224 */ /* 0x000fe200078e00ff */
[----:B------:R-:W0:Y:S01]  /*0120*/  LDCU.64 UR10, c[0x0][0x3a8] ;  /* 0x00007500ff0a77ac */ /* 0x000e220008000a00 */
[----:B------:R-:W-:Y:S02]  /*0130*/  IMAD.MOV.U32 R23, RZ, RZ, RZ ;  /* 0x000000ffff177224 */ /* 0x000fe400078e00ff */
[----:B------:R-:W-:Y:S01]  /*0140*/  IMAD.MOV.U32 R20, RZ, RZ, RZ ;  /* 0x000000ffff147224 */ /* 0x000fe200078e00ff */
[----:B------:R-:W1:Y:S01]  /*0150*/  LDCU.64 UR6, c[0x0][0x358] ;  /* 0x00006b00ff0677ac */ /* 0x000e620008000a00 */
[----:B0-----:R-:W-:-:S04]  /*0160*/  UISETP.LT.AND UP0, UPT, UR8, UR10, UPT ;  /* 0x0000000a0800728c */ /* 0x001fc8000bf01270 */
[----:B------:R-:W-:-:S04]  /*0170*/  USEL UR5, UR8, UR10, UP0 ;  /* 0x0000000a08057287 */ /* 0x000fc80008000000 */
[----:B------:R-:W-:-:S09]  /*0180*/  UISETP.GE.AND UP0, UPT, UR5, 0x1, UPT ;  /* 0x000000010500788c */ /* 0x000fd2000bf06270 */
[----:B-1----:R-:W-:Y:S05]  /*0190*/  BRA.U !UP0, `(.L_x_25) ;  /* 0x0000000908647547 */ /* 0x002fea000b800000 */
[----:B------:R-:W-:Y:S01]  /*01a0*/  VIADD R5, R2, -UR11 ;  /* 0x8000000b02057c36 */ /* 0x000fe20008000000 */
[----:B------:R-:W0:Y:S01]  /*01b0*/  LDCU UR5, c[0x0][0x3b0] ;  /* 0x00007600ff0577ac */ /* 0x000e220008000800 */
[----:B------:R-:W-:Y:S02]  /*01c0*/  BSSY.RECONVERGENT B0, `(.L_x_25) ;  /* 0x0000096000007945 */ /* 0x000fe40003800200 */
[C---:B------:R-:W-:Y:S01]  /*01d0*/  VIADD R6, R5.reuse, UR8 ;  /* 0x0000000805067c36 */ /* 0x040fe20008000000 */
[----:B------:R-:W1:Y:S01]  /*01e0*/  LDCU.64 UR12, c[0x0][0x380] ;  /* 0x00007000ff0c77ac */ /* 0x000e620008000a00 */
[----:B------:R-:W-:-:S05]  /*01f0*/  VIADD R7, R5, 0x1 ;  /* 0x0000000105077836 */ /* 0x000fca0000000000 */
[----:B------:R-:W-:-:S05]  /*0200*/  VIMNMX R3, PT, PT, R6, R7, !PT ;  /* 0x0000000706037248 */ /* 0x000fca0007fe0100 */
[----:B------:R-:W-:-:S04]  /*0210*/  VIADD R3, R3, UR11 ;  /* 0x0000000b03037c36 */ /* 0x000fc80008000000 */
[----:B------:R-:W-:Y:S01]  /*0220*/  IMAD.IADD R10, R3, 0x1, -R2 ;  /* 0x00000001030a7824 */ /* 0x000fe200078e0a02 */
[----:B------:R-:W-:Y:S01]  /*0230*/  IADD3 R9, PT, PT, R8, UR4, -R3 ;  /* 0x0000000408097c10 */ /* 0x000fe2000fffe803 */
[----:B0-----:R-:W-:Y:S02]  /*0240*/  VIADD R8, R0, -UR5 ;  /* 0x8000000500087c36 */ /* 0x001fe40008000000 */
[----:B------:R-:W-:Y:S01]  /*0250*/  IMAD.MOV.U32 R3, RZ, RZ, RZ ;  /* 0x000000ffff037224 */ /* 0x000fe200078e00ff */
[----:B------:R-:W-:Y:S01]  /*0260*/  ISETP.GT.U32.AND P0, PT, R9, -0x4, PT ;  /* 0xfffffffc0900780c */ /* 0x000fe20003f04070 */
[----:B------:R-:W-:Y:S01]  /*0270*/  VIADD R9, R8, UR10 ;  /* 0x0000000a08097c36 */ /* 0x000fe20008000000 */
[----:B-1----:R-:W-:-:S11]  /*0280*/  LOP3.LUT R10, R10, 0x3, RZ, 0xc0, !PT ;  /* 0x000000030a0a7812 */ /* 0x002fd600078ec0ff */
.L_x_31:
[----:B------:R-:W0:Y:S01]  /*0290*/  LDCU UR5, c[0x0][0x388] ;  /* 0x00007100ff0577ac */ /* 0x000e220008000800 */
[----:B------:R-:W-:Y:S01]  /*02a0*/  ISETP.NE.AND P2, PT, R10, RZ, PT ;  /* 0x000000ff0a00720c */ /* 0x000fe20003f45270 */
[----:B------:R-:W-:Y:S01]  /*02b0*/  BSSY.RECONVERGENT B1, `(.L_x_26) ;  /* 0x0000032000017945 */ /* 0x000fe20003800200 */
[----:B------:R-:W-:Y:S02]  /*02c0*/  IMAD.MOV.U32 R19, RZ, RZ, R5 ;  /* 0x000000ffff137224 */ /* 0x000fe400078e0005 */
[C---:B0-----:R-:W-:Y:S02]  /*02d0*/  IMAD R11, R8.reuse, UR5, RZ ;  /* 0x00000005080b7c24 */ /* 0x041fe4000f8e02ff */
[----:B------:R-:W-:-:S03]  /*02e0*/  VIADD R8, R8, 0x1 ;  /* 0x0000000108087836 */ /* 0x000fc60000000000 */
[----:B------:R-:W-:Y:S02]  /*02f0*/  SHF.R.S32.HI R18, RZ, 0x1f, R11 ;  /* 0x0000001fff127819 */ /* 0x000fe4000001140b */
[----:B------:R-:W-:Y:S02]  /*0300*/  ISETP.GE.AND P1, PT, R8, R9, PT ;  /* 0x000000090800720c */ /* 0x000fe40003f26270 */
[----:B------:R-:W-:Y:S11]  /*0310*/  @!P2 BRA `(.L_x_27) ;  /* 0x0000000000aca947 */ /* 0x000ff60003800000 */
[----:B------:R-:W0:Y:S01]  /*0320*/  LDC.64 R12, c[0x0][0x380] ;  /* 0x0000e000ff0c7b82 */ /* 0x000e220000000a00 */
[----:B------:R-:W-:-:S05]  /*0330*/  IMAD.SHL.U32 R14, R5, 0x4, RZ ;  /* 0x00000004050e7824 */ /* 0x000fca00078e00ff */
[----:B------:R-:W-:Y:S02]  /*0340*/  SHF.R.S32.HI R15, RZ, 0x1f, R14 ;  /* 0x0000001fff0f7819 */ /* 0x000fe4000001140e */
[----:B0-----:R-:W-:-:S04]  /*0350*/  IADD3 R14, P2, P3, R14, R12, R11 ;  /* 0x0000000c0e0e7210 */ /* 0x001fc80007b5e00b */
[----:B------:R-:W-:-:S05]  /*0360*/  IADD3.X R15, PT, PT, R15, R13, R18, P2, P3 ;  /* 0x0000000d0f0f7210 */ /* 0x000fca00017e6412 */
[----:B------:R-:W2:Y:S04]  /*0370*/  LDG.E.U8 R19, desc[UR6][R14.64+0x2] ;  /* 0x000002060e137981 */ /* 0x000ea8000c1e1100 */
[----:B------:R-:W3:Y:S04]  /*0380*/  LDG.E.U8 R17, desc[UR6][R14.64] ;  /* 0x000000060e117981 */ /* 0x000ee8000c1e1100 */
[----:B------:R-:W4:Y:S04]  /*0390*/  LDG.E.U8 R16, desc[UR6][R14.64+0x1] ;  /* 0x000001060e107981 */ /* 0x000f28000c1e1100 */
[----:B------:R-:W5:Y:S01]  /*03a0*/  LDG.E.U8 R22, desc[UR6][R14.64+0x3] ;  /* 0x000003060e167981 */ /* 0x000f62000c1e1100 */
[----:B------:R-:W-:Y:S01]  /*03b0*/  ISETP.NE.AND P2, PT, R10, 0x1, PT ;  /* 0x000000010a00780c */ /* 0x000fe20003f45270 */
[----:B--2---:R-:W-:-:S02]  /*03c0*/  IMAD.IADD R4, R4, 0x1, R19 ;  /* 0x0000000104047824 */ /* 0x004fc400078e0213 */
[----:B------:R-:W-:Y:S02]  /*03d0*/  IMAD.MOV.U32 R19, RZ, RZ, R7 ;  /* 0x000000ffff137224 */ /* 0x000fe400078e0007 */
[----:B---3--:R-:W-:Y:S02]  /*03e0*/  IMAD.IADD R20, R20, 0x1, R17 ;  /* 0x0000000114147824 */ /* 0x008fe400078e0211 */
[----:B----4-:R-:W-:Y:S02]  /*03f0*/  IMAD.IADD R23, R23, 0x1, R16 ;  /* 0x0000000117177824 */ /* 0x010fe400078e0210 */
[----:B-----5:R-:W-:-:S04]  /*0400*/  IMAD.IADD R3, R3, 0x1, R22 ;  /* 0x0000000103037824 */ /* 0x020fc800078e0216 */
[----:B------:R-:W-:Y:S05]  /*0410*/  @!P2 BRA `(.L_x_27) ;  /* 0x00000000006ca947 */ /* 0x000fea0003800000 */
[----:B------:R-:W-:Y:S01]  /*0420*/  ISETP.NE.AND P2, PT, R10, 0x2, PT ;  /* 0x000000020a00780c */ /* 0x000fe20003f45270 */
[----:B------:R-:W-:Y:S02]  /*0430*/  IMAD.SHL.U32 R14, R7, 0x4, RZ ;  /* 0x00000004070e7824 */ /* 0x000fe400078e00ff */
[----:B------:R-:W-:-:S03]  /*0440*/  VIADD R19, R5, 0x2 ;  /* 0x0000000205137836 */ /* 0x000fc60000000000 */
[----:B------:R-:W-:Y:S02]  /*0450*/  SHF.R.S32.HI R15, RZ, 0x1f, R14 ;  /* 0x0000001fff0f7819 */ /* 0x000fe4000001140e */
[----:B------:R-:W-:-:S04]  /*0460*/  IADD3 R14, P3, P4, R14, R12, R11 ;  /* 0x0000000c0e0e7210 */ /* 0x000fc80007c7e00b */
[----:B------:R-:W-:Y:S01]  /*0470*/  IADD3.X R15, PT, PT, R15, R13, R18, P3, P4 ;  /* 0x0000000d0f0f7210 */ /* 0x000fe20001fe8412 */
[----:B------:R-:W-:-:S04]  /*0480*/  @P2 IMAD.SHL.U32 R16, R19, 0x4, RZ ;  /* 0x0000000413102824 */ /* 0x000fc800078e00ff */
[----:B------:R-:W2:Y:S01]  /*0490*/  LDG.E.U8 R17, desc[UR6][R14.64] ;  /* 0x000000060e117981 */ /* 0x000ea2000c1e1100 */
[----:B------:R-:W-:Y:S02]  /*04a0*/  @P2 IADD3 R12, P3, P4, R16, R12, R11 ;  /* 0x0000000c100c2210 */ /* 0x000fe40007c7e00b */
[----:B------:R-:W-:Y:S01]  /*04b0*/  @P2 SHF.R.S32.HI R16, RZ, 0x1f, R16 ;  /* 0x0000001fff102819 */ /* 0x000fe20000011410 */
[----:B------:R-:W3:Y:S03]  /*04c0*/  LDG.E.U8 R21, desc[UR6][R14.64+0x2] ;  /* 0x000002060e157981 */ /* 0x000ee6000c1e1100 */
[----:B------:R-:W-:Y:S01]  /*04d0*/  @P2 IADD3.X R13, PT, PT, R16, R13, R18, P3, P4 ;  /* 0x0000000d100d2210 */ /* 0x000fe20001fe8412 */
[----:B------:R-:W4:Y:S04]  /*04e0*/  LDG.E.U8 R22, desc[UR6][R14.64+0x3] ;  /* 0x000003060e167981 */ /* 0x000f28000c1e1100 */
[----:B------:R-:W5:Y:S04]  /*04f0*/  LDG.E.U8 R16, desc[UR6][R14.64+0x1] ;  /* 0x000001060e107981 */ /* 0x000f68000c1e1100 */
[----:B------:R-:W5:Y:S04]  /*0500*/  @P2 LDG.E.U8 R25, desc[UR6][R12.64] ;  /* 0x000000060c192981 */ /* 0x000f68000c1e1100 */
[----:B------:R-:W5:Y:S04]  /*0510*/  @P2 LDG.E.U8 R24, desc[UR6][R12.64+0x1] ;  /* 0x000001060c182981 */ /* 0x000f68000c1e1100 */
[----:B------:R-:W5:Y:S04]  /*0520*/  @P2 LDG.E.U8 R27, desc[UR6][R12.64+0x2] ;  /* 0x000002060c1b2981 */ /* 0x000f68000c1e1100 */
[----:B------:R-:W5:Y:S01]  /*0530*/  @P2 LDG.E.U8 R26, desc[UR6][R12.64+0x3] ;  /* 0x000003060c1a2981 */ /* 0x000f62000c1e1100 */
[----:B------:R-:W-:-:S02]  /*0540*/  @P2 VIADD R19, R5, 0x3 ;  /* 0x0000000305132836 */ /* 0x000fc40000000000 */
[----:B--2---:R-:W-:Y:S02]  /*0550*/  IMAD.IADD R20, R20, 0x1, R17 ;  /* 0x0000000114147824 */ /* 0x004fe400078e0211 */
[----:B---3--:R-:W-:Y:S02]  /*0560*/  IMAD.IADD R4, R4, 0x1, R21 ;  /* 0x0000000104047824 */ /* 0x008fe400078e0215 */
[----:B----4-:R-:W-:Y:S02]  /*0570*/  IMAD.IADD R3, R3, 0x1, R22 ;  /* 0x0000000103037824 */ /* 0x010fe400078e0216 */
[----:B-----5:R-:W-:Y:S02]  /*0580*/  IMAD.IADD R23, R23, 0x1, R16 ;  /* 0x0000000117177824 */ /* 0x020fe400078e0210 */
[----:B------:R-:W-:Y:S02]  /*0590*/  @P2 IMAD.IADD R20, R20, 0x1, R25 ;  /* 0x0000000114142824 */ /* 0x000fe400078e0219 */
[----:B------:R-:W-:-:S02]  /*05a0*/  @P2 IMAD.IADD R23, R23, 0x1, R24 ;  /* 0x0000000117172824 */ /* 0x000fc400078e0218 */
[----:B------:R-:W-:Y:S02]  /*05b0*/  @P2 IMAD.IADD R4, R4, 0x1, R27 ;  /* 0x0000000104042824 */ /* 0x000fe400078e021b */
[----:B------:R-:W-:-:S07]  /*05c0*/  @P2 IMAD.IADD R3, R3, 0x1, R26 ;  /* 0x0000000103032824 */ /* 0x000fce00078e021a */
.L_x_27:
[----:B------:R-:W-:Y:S05]  /*05d0*/  BSYNC.RECONVERGENT B1 ;  /* 0x0000000000017941 */ /* 0x000fea0003800200 */
.L_x_26:
[----:B------:R-:W-:Y:S04]  /*05e0*/  BSSY.RECONVERGENT B1, `(.L_x_28) ;  /* 0x0000052000017945 */ /* 0x000fe80003800200 */
[----:B------:R-:W-:Y:S05]  /*05f0*/  @P0 BRA `(.L_x_29) ;  /* 0x0000000400400947 */ /* 0x000fea0003800000 */
[----:B------:R-:W-:-:S07]  /*0600*/  LEA R22, R19, 0x7, 0x2 ;  /* 0x0000000713167811 */ /* 0x000fce00078e10ff */
.L_x_30:
[C---:B------:R-:W-:Y:S02]  /*0610*/  VIADD R26, R22.reuse, 0xfffffffd ;  /* 0xfffffffd161a7836 */ /* 0x040fe40000000000 */
[C---:B------:R-:W-:Y:S02]  /*0620*/  VIADD R12, R22.reuse, 0xfffffff9 ;  /* 0xfffffff9160c7836 */ /* 0x040fe40000000000 */
[----:B------:R-:W-:Y:S01]  /*0630*/  VIADD R28, R22, 0xfffffffe ;  /* 0xfffffffe161c7836 */ /* 0x000fe20000000000 */
[----:B------:R-:W-:Y:S02]  /*0640*/  SHF.R.S32.HI R15, RZ, 0x1f, R26 ;  /* 0x0000001fff0f7819 */ /* 0x000fe4000001141a */
[--C-:B------:R-:W-:Y:S02]  /*0650*/  IADD3 R26, P4, P5, R26, UR12, R11.reuse ;  /* 0x0000000c1a1a7c10 */ /* 0x100fe4000fd9e00b */
[----:B------:R-:W-:Y:S02]  /*0660*/  SHF.R.S32.HI R13, RZ, 0x1f, R12 ;  /* 0x0000001fff0d7819 */ /* 0x000fe4000001140c */
[----:B------:R-:W-:-:S02]  /*0670*/  IADD3 R12, P2, P3, R12, UR12, R11 ;  /* 0x0000000c0c0c7c10 */ /* 0x000fc4000fb5e00b */
[--C-:B------:R-:W-:Y:S02]  /*0680*/  IADD3.X R27, PT, PT, R15, UR13, R18.reuse, P4, P5 ;  /* 0x0000000d0f1b7c10 */ /* 0x100fe4000a7ea412 */
[----:B------:R-:W-:Y:S02]  /*0690*/  IADD3.X R13, PT, PT, R13, UR13, R18, P2, P3 ;  /* 0x0000000d0d0d7c10 */ /* 0x000fe400097e6412 */
[----:B------:R-:W-:Y:S02]  /*06a0*/  SHF.R.S32.HI R15, RZ, 0x1f, R28 ;  /* 0x0000001fff0f7819 */ /* 0x000fe4000001141c */
[----:B------:R-:W-:Y:S01]  /*06b0*/  IADD3 R28, P2, P3, R28, UR12, R11 ;  /* 0x0000000c1c1c7c10 */ /* 0x000fe2000fb5e00b */
[----:B------:R-:W2:Y:S03]  /*06c0*/  LDG.E.U8 R24, desc[UR6][R12.64+0x1] ;  /* 0x000001060c187981 */ /* 0x000ea6000c1e1100 */
[----:B------:R-:W-:Y:S01]  /*06d0*/  IADD3.X R29, PT, PT, R15, UR13, R18, P2, P3 ;  /* 0x0000000d0f1d7c10 */ /* 0x000fe200097e6412 */
[----:B------:R-:W-:Y:S01]  /*06e0*/  VIADD R16, R22, 0xffffffff ;  /* 0xffffffff16107836 */ /* 0x000fe20000000000 */
[----:B------:R-:W3:Y:S04]  /*06f0*/  LDG.E.U8 R27, desc[UR6][R26.64] ;  /* 0x000000061a1b7981 */ /* 0x000ee8000c1e1100 */
[----:B------:R0:W2:Y:S04]  /*0700*/  LDG.E.U8 R25, desc[UR6][R28.64] ;  /* 0x000000061c197981 */ /* 0x0000a8000c1e1100 */
[----:B------:R-:W3:Y:S01]  /*0710*/  LDG.E.U8 R21, desc[UR6][R12.64] ;  /* 0x000000060c157981 */ /* 0x000ee2000c1e1100 */
[----:B------:R-:W-:-:S02]  /*0720*/  SHF.R.S32.HI R15, RZ, 0x1f, R22 ;  /* 0x0000001fff0f7819 */ /* 0x000fc40000011416 */
[--C-:B------:R-:W-:Y:S01]  /*0730*/  IADD3 R14, P4, P5, R22, UR12, R11.reuse ;  /* 0x0000000c160e7c10 */ /* 0x100fe2000fd9e00b */
[----:B------:R-:W4:Y:S01]  /*0740*/  LDG.E.U8 R26, desc[UR6][R12.64+0x2] ;  /* 0x000002060c1a7981 */ /* 0x000f22000c1e1100 */
[----:B------:R-:W-:Y:S02]  /*0750*/  SHF.R.S32.HI R17, RZ, 0x1f, R16 ;  /* 0x0000001fff117819 */ /* 0x000fe40000011410 */
[----:B------:R-:W-:Y:S01]  /*0760*/  IADD3 R16, P2, P3, R16, UR12, R11 ;  /* 0x0000000c10107c10 */ /* 0x000fe2000fb5e00b */
[----:B------:R-:W5:Y:S01]  /*0770*/  LDG.E.U8 R28, desc[UR6][R12.64+0x3] ;  /* 0x000003060c1c7981 */ /* 0x000f62000c1e1100 */
[--C-:B------:R-:W-:Y:S02]  /*0780*/  IADD3.X R15, PT, PT, R15, UR13, R18.reuse, P4, P5 ;  /* 0x0000000d0f0f7c10 */ /* 0x100fe4000a7ea412 */
[----:B------:R-:W-:-:S03]  /*0790*/  IADD3.X R17, PT, PT, R17, UR13, R18, P2, P3 ;  /* 0x0000000d11117c10 */ /* 0x000fc600097e6412 */
[----:B------:R1:W5:Y:S04]  /*07a0*/  LDG.E.U8 R14, desc[UR6][R14.64] ;  /* 0x000000060e0e7981 */ /* 0x000368000c1e1100 */
[----:B------:R-:W4:Y:S01]  /*07b0*/  LDG.E.U8 R17, desc[UR6][R16.64] ;  /* 0x0000000610117981 */ /* 0x000f22000c1e1100 */
[C---:B0-----:R-:W-:Y:S01]  /*07c0*/  VIADD R29, R22.reuse, 0x1 ;  /* 0x00000001161d7836 */ /* 0x041fe20000000000 */
[----:B--2---:R-:W-:Y:S01]  /*07d0*/  IADD3 R23, PT, PT, R25, R23, R24 ;  /* 0x0000001719177210 */ /* 0x004fe20007ffe018 */
[----:B------:R-:W-:Y:S01]  /*07e0*/  VIADD R24, R22, 0x2 ;  /* 0x0000000216187836 */ /* 0x000fe20000000000 */
[----:B---3--:R-:W-:Y:S02]  /*07f0*/  IADD3 R27, PT, PT, R27, R20, R21 ;  /* 0x000000141b1b7210 */ /* 0x008fe40007ffe015 */
[----:B------:R-:W-:-:S02]  /*0800*/  SHF.R.S32.HI R21, RZ, 0x1f, R29 ;  /* 0x0000001fff157819 */ /* 0x000fc4000001141d */
[--C-:B------:R-:W-:Y:S01]  /*0810*/  IADD3 R20, P2, P3, R29, UR12, R11.reuse ;  /* 0x0000000c1d147c10 */ /* 0x100fe2000fb5e00b */
[----:B------:R-:W-:Y:S01]  /*0820*/  VIADD R25, R22, 0x5 ;  /* 0x0000000516197836 */ /* 0x000fe20000000000 */
[----:B-1----:R-:W-:Y:S02]  /*0830*/  SHF.R.S32.HI R15, RZ, 0x1f, R24 ;  /* 0x0000001fff0f7819 */ /* 0x002fe40000011418 */
[----:B------:R-:W-:Y:S02]  /*0840*/  IADD3.X R21, PT, PT, R21, UR13, R18, P2, P3 ;  /* 0x0000000d15157c10 */ /* 0x000fe400097e6412 */
[----:B------:R-:W-:Y:S02]  /*0850*/  IADD3 R24, P2, P3, R24, UR12, R11 ;  /* 0x0000000c18187c10 */ /* 0x000fe4000fb5e00b */
[----:B------:R-:W-:Y:S01]  /*0860*/  SHF.R.S32.HI R29, RZ, 0x1f, R25 ;  /* 0x0000001fff1d7819 */ /* 0x000fe20000011419 */
[----:B------:R0:W2:Y:S01]  /*0870*/  LDG.E.U8 R20, desc[UR6][R20.64] ;  /* 0x0000000614147981 */ /* 0x0000a2000c1e1100 */
[----:B------:R-:W-:-:S02]  /*0880*/  IADD3 R12, P4, P5, R25, UR12, R11 ;  /* 0x0000000c190c7c10 */ /* 0x000fc4000fd9e00b */
[----:B------:R-:W-:Y:S01]  /*0890*/  IADD3.X R25, PT, PT, R15, UR13, R18, P2, P3 ;  /* 0x0000000d0f197c10 */ /* 0x000fe200097e6412 */
[----:B------:R-:W-:Y:S01]  /*08a0*/  VIADD R15, R22, 0x6 ;  /* 0x00000006160f7836 */ /* 0x000fe20000000000 */
[----:B-----5:R-:W-:Y:S01]  /*08b0*/  IADD3 R3, PT, PT, R14, R3, R28 ;  /* 0x000000030e037210 */ /* 0x020fe20007ffe01c */
[C---:B------:R-:W-:Y:S01]  /*08c0*/  VIADD R28, R22.reuse, 0x3 ;  /* 0x00000003161c7836 */ /* 0x040fe20000000000 */
[----:B------:R-:W-:Y:S01]  /*08d0*/  IADD3.X R13, PT, PT, R29, UR13, R18, P4, P5 ;  /* 0x0000000d1d0d7c10 */ /* 0x000fe2000a7ea412 */
[----:B------:R-:W3:Y:S01]  /*08e0*/  LDG.E.U8 R24, desc[UR6][R24.64] ;  /* 0x0000000618187981 */ /* 0x000ee2000c1e1100 */
[----:B----4-:R-:W-:Y:S01]  /*08f0*/  IADD3 R4, PT, PT, R17, R4, R26 ;  /* 0x0000000411047210 */ /* 0x010fe20007ffe01a */
[----:B------:R-:W-:Y:S01]  /*0900*/  VIADD R26, R22, 0x7 ;  /* 0x00000007161a7836 */ /* 0x000fe20000000000 */
[----:B0-----:R-:W-:Y:S01]  /*0910*/  SHF.R.S32.HI R21, RZ, 0x1f, R15 ;  /* 0x0000001fff157819 */ /* 0x001fe2000001140f */
[----:B------:R0:W2:Y:S01]  /*0920*/  LDG.E.U8 R16, desc[UR6][R12.64] ;  /* 0x000000060c107981 */ /* 0x0000a2000c1e1100 */
[----:B------:R-:W-:-:S02]  /*0930*/  IADD3 R14, P4, P5, R15, UR12, R11 ;  /* 0x0000000c0f0e7c10 */ /* 0x000fc4000fd9e00b */
[----:B------:R-:W-:Y:S02]  /*0940*/  SHF.R.S32.HI R17, RZ, 0x1f, R28 ;  /* 0x0000001fff117819 */ /* 0x000fe4000001141c */
[--C-:B------:R-:W-:Y:S02]  /*0950*/  IADD3 R28, P3, P2, R28, UR12, R11.reuse ;  /* 0x0000000c1c1c7c10 */ /* 0x100fe4000fa7e00b */
[----:B------:R-:W-:Y:S02]  /*0960*/  IADD3.X R15, PT, PT, R21, UR13, R18, P4, P5 ;  /* 0x0000000d150f7c10 */ /* 0x000fe4000a7ea412 */
[----:B0-----:R-:W-:Y:S02]  /*0970*/  SHF.R.S32.HI R13, RZ, 0x1f, R26 ;  /* 0x0000001fff0d7819 */ /* 0x001fe4000001141a */
[----:B------:R-:W-:Y:S02]  /*0980*/  IADD3 R12, P4, P5, R26, UR12, R11 ;  /* 0x0000000c1a0c7c10 */ /* 0x000fe4000fd9e00b */
[----:B------:R-:W-:-:S02]  /*0990*/  IADD3.X R29, PT, PT, R17, UR13, R18, P3, P2 ;  /* 0x0000000d111d7c10 */ /* 0x000fc40009fe4412 */
[----:B------:R0:W3:Y:S01]  /*09a0*/  LDG.E.U8 R17, desc[UR6][R14.64] ;  /* 0x000000060e117981 */ /* 0x0000e2000c1e1100 */
[----:B------:R-:W-:Y:S01]  /*09b0*/  IADD3.X R13, PT, PT, R13, UR13, R18, P4, P5 ;  /* 0x0000000d0d0d7c10 */ /* 0x000fe2000a7ea412 */
[C---:B------:R-:W-:Y:S02]  /*09c0*/  VIADD R26, R22.reuse, 0x8 ;  /* 0x00000008161a7836 */ /* 0x040fe40000000000 */
[----:B------:R-:W4:Y:S04]  /*09d0*/  LDG.E.U8 R29, desc[UR6][R28.64] ;  /* 0x000000061c1d7981 */ /* 0x000f28000c1e1100 */
[----:B------:R1:W4:Y:S01]  /*09e0*/  LDG.E.U8 R21, desc[UR6][R12.64] ;  /* 0x000000060c157981 */ /* 0x000322000c1e1100 */
[----:B0-----:R-:W-:Y:S01]  /*09f0*/  VIADD R14, R22, 0x4 ;  /* 0x00000004160e7836 */ /* 0x001fe20000000000 */
[----:B------:R-:W-:-:S04]  /*0a00*/  SHF.R.S32.HI R15, RZ, 0x1f, R26 ;  /* 0x0000001fff0f7819 */ /* 0x000fc8000001141a */
[----:B------:R-:W-:Y:S02]  /*0a10*/  SHF.R.S32.HI R25, RZ, 0x1f, R14 ;  /* 0x0000001fff197819 */ /* 0x000fe4000001140e */
[--C-:B-1----:R-:W-:Y:S02]  /*0a20*/  IADD3 R12, P2, P3, R14, UR12, R11.reuse ;  /* 0x0000000c0e0c7c10 */ /* 0x102fe4000fb5e00b */
[----:B------:R-:W-:Y:S02]  /*0a30*/  IADD3 R14, P4, P5, R26, UR12, R11 ;  /* 0x0000000c1a0e7c10 */ /* 0x000fe4000fd9e00b */
[--C-:B------:R-:W-:Y:S02]  /*0a40*/  IADD3.X R13, PT, PT, R25, UR13, R18.reuse, P2, P3 ;  /* 0x0000000d190d7c10 */ /* 0x100fe400097e6412 */
[----:B------:R-:W-:-:S03]  /*0a50*/  IADD3.X R15, PT, PT, R15, UR13, R18, P4, P5 ;  /* 0x0000000d0f0f7c10 */ /* 0x000fc6000a7ea412 */
[----:B------:R-:W5:Y:S04]  /*0a60*/  LDG.E.U8 R26, desc[UR6][R12.64] ;  /* 0x000000060c1a7981 */ /* 0x000f68000c1e1100 */
[----:B------:R-:W5:Y:S01]  /*0a70*/  LDG.E.U8 R14, desc[UR6][R14.64] ;  /* 0x000000060e0e7981 */ /* 0x000f62000c1e1100 */
[----:B------:R-:W-:-:S05]  /*0a80*/  VIADD R19, R19, 0x4 ;  /* 0x0000000413137836 */ /* 0x000fca0000000000 */
[----:B------:R-:W-:Y:S01]  /*0a90*/  ISETP.GE.AND P2, PT, R19, R6, PT ;  /* 0x000000061300720c */ /* 0x000fe20003f46270 */
[----:B------:R-:W-:Y:S01]  /*0aa0*/  VIADD R22, R22, 0x10 ;  /* 0x0000001016167836 */ /* 0x000fe20000000000 */
[----:B--2---:R-:W-:Y:S02]  /*0ab0*/  IADD3 R20, PT, PT, R16, R27, R20 ;  /* 0x0000001b10147210 */ /* 0x004fe40007ffe014 */
[----:B---3--:R-:W-:Y:S02]  /*0ac0*/  IADD3 R23, PT, PT, R17, R23, R24 ;  /* 0x0000001711177210 */ /* 0x008fe40007ffe018 */
[----:B----4-:R-:W-:Y:S02]  /*0ad0*/  IADD3 R4, PT, PT, R21, R4, R29 ;  /* 0x0000000415047210 */ /* 0x010fe40007ffe01d */
[----:B-----5:R-:W-:-:S05]  /*0ae0*/  IADD3 R3, PT, PT, R14, R3, R26 ;  /* 0x000000030e037210 */ /* 0x020fca0007ffe01a */
[----:B------:R-:W-:Y:S05]  /*0af0*/  @!P2 BRA `(.L_x_30) ;  /* 0xfffffff800c4a947 */ /* 0x000fea000383ffff */
.L_x_29:
[----:B------:R-:W-:Y:S05]  /*0b00*/  BSYNC.RECONVERGENT B1 ;  /* 0x0000000000017941 */ /* 0x000fea0003800200 */
.L_x_28:
[----:B------:R-:W-:Y:S05]  /*0b10*/  @!P1 BRA `(.L_x_31) ;  /* 0xfffffff400dc9947 */ /* 0x000fea000383ffff */
[----:B------:R-:W-:Y:S05]  /*0b20*/  BSYNC.RECONVERGENT B0 ;  /* 0x0000000000007941 */ /* 0x000fea0003800200 */
.L_x_25:
[----:B------:R-:W0:Y:S01]  /*0b30*/  LDC R5, c[0x0][0x3a4] ;  /* 0x0000e900ff057b82 */ /* 0x000e220000000800 */
[----:B------:R-:W0:Y:S01]  /*0b40*/  LDCU UR5, c[0x0][0x3a8] ;  /* 0x00007500ff0577ac */ /* 0x000e220008000800 */
[----:B------:R-:W-:Y:S02]  /*0b50*/  IABS R13, R20 ;  /* 0x00000014000d7213 */ /* 0x000fe40000000000 */
[----:B------:R-:W-:Y:S01]  /*0b60*/  IABS R14, R23 ;  /* 0x00000017000e7213 */ /* 0x000fe20000000000 */
[----:B------:R-:W1:Y:S01]  /*0b70*/  LDCU.64 UR8, c[0x0][0x390] ;  /* 0x00007200ff0877ac */ /* 0x000e620008000a00 */
[----:B------:R-:W-:Y:S02]  /*0b80*/  IABS R16, R3 ;  /* 0x0000000300107213 */ /* 0x000fe40000000000 */
[----:B------:R-:W-:Y:S01]  /*0b90*/  IABS R17, R4 ;  /* 0x0000000400117213 */ /* 0x000fe20000000000 */
[----:B0-----:R-:W-:Y:S01]  /*0ba0*/  IMAD R5, R5, UR5, RZ ;  /* 0x0000000505057c24 */ /* 0x001fe2000f8e02ff */
[----:B------:R-:W0:Y:S04]  /*0bb0*/  LDCU UR5, c[0x0][0x398] ;  /* 0x00007300ff0577ac */ /* 0x000e280008000800 */
[----:B------:R-:W-:-:S02]  /*0bc0*/  IABS R10, R5 ;  /* 0x00000005000a7213 */ /* 0x000fc40000000000 */
[-C--:B------:R-:W-:Y:S02]  /*0bd0*/  IABS R11, R5.reuse ;  /* 0x00000005000b7213 */ /* 0x080fe40000000000 */
[----:B------:R-:W2:Y:S01]  /*0be0*/  I2F.RP R8, R10 ;  /* 0x0000000a00087306 */ /* 0x000ea20000209400 */
[-C--:B------:R-:W-:Y:S02]  /*0bf0*/  LOP3.LUT R20, R20, R5.reuse, RZ, 0x3c, !PT ;  /* 0x0000000514147212 */ /* 0x080fe400078e3cff */
[-C--:B------:R-:W-:Y:S02]  /*0c00*/  LOP3.LUT R23, R23, R5.reuse, RZ, 0x3c, !PT ;  /* 0x0000000517177212 */ /* 0x080fe400078e3cff */
[-C--:B------:R-:W-:Y:S02]  /*0c10*/  LOP3.LUT R4, R4, R5.reuse, RZ, 0x3c, !PT ;  /* 0x0000000504047212 */ /* 0x080fe400078e3cff */
[----:B------:R-:W-:Y:S01]  /*0c20*/  LOP3.LUT R3, R3, R5, RZ, 0x3c, !PT ;  /* 0x0000000503037212 */ /* 0x000fe200078e3cff */
[----:B0-----:R-:W-:Y:S01]  /*0c30*/  IMAD R0, R0, UR5, RZ ;  /* 0x0000000500007c24 */ /* 0x001fe2000f8e02ff */
[----:B--2---:R-:W0:Y:S02]  /*0c40*/  MUFU.RCP R8, R8 ;  /* 0x0000000800087308 */ /* 0x004e240000001000 */
[----:B0-----:R-:W-:-:S06]  /*0c50*/  VIADD R6, R8, 0xffffffe ;  /* 0x0ffffffe08067836 */ /* 0x001fcc0000000000 */
[----:B------:R0:W2:Y:S02]  /*0c60*/  F2I.FTZ.U32.TRUNC.NTZ R7, R6 ;  /* 0x0000000600077305 */ /* 0x0000a4000021f000 */
[----:B0-----:R-:W-:Y:S02]  /*0c70*/  IMAD.MOV.U32 R6, RZ, RZ, RZ ;  /* 0x000000ffff067224 */ /* 0x001fe400078e00ff */
[----:B--2---:R-:W-:-:S04]  /*0c80*/  IMAD.MOV R9, RZ, RZ, -R7 ;  /* 0x000000ffff097224 */ /* 0x004fc800078e0a07 */
[----:B------:R-:W-:-:S04]  /*0c90*/  IMAD R9, R9, R10, RZ ;  /* 0x0000000a09097224 */ /* 0x000fc800078e02ff */
[----:B------:R-:W-:-:S04]  /*0ca0*/  IMAD.HI.U32 R7, R7, R9, R6 ;  /* 0x0000000907077227 */ /* 0x000fc800078e0006 */
[----:B------:R-:W-:Y:S02]  /*0cb0*/  IMAD.MOV R6, RZ, RZ, -R11 ;  /* 0x000000ffff067224 */ /* 0x000fe400078e0a0b */
[----:B------:R-:W-:-:S04]  /*0cc0*/  IMAD.HI.U32 R12, R7, R13, RZ ;  /* 0x0000000d070c7227 */ /* 0x000fc800078e00ff */
[----:B------:R-:W-:Y:S02]  /*0cd0*/  IMAD R13, R12, R6, R13 ;  /* 0x000000060c0d7224 */ /* 0x000fe400078e020d */
[----:B------:R-:W-:-:S03]  /*0ce0*/  IMAD.HI.U32 R11, R7, R14, RZ ;  /* 0x0000000e070b7227 */ /* 0x000fc600078e00ff */
[----:B------:R-:W-:Y:S01]  /*0cf0*/  ISETP.GT.U32.AND P2, PT, R10, R13, PT ;  /* 0x0000000d0a00720c */ /* 0x000fe20003f44070 */
[----:B------:R-:W-:Y:S02]  /*0d00*/  IMAD R15, R11, R6, R14 ;  /* 0x000000060b0f7224 */ /* 0x000fe400078e020e */
[----:B------:R-:W-:-:S03]  /*0d10*/  IMAD.HI.U32 R9, R7, R16, RZ ;  /* 0x0000001007097227 */ /* 0x000fc600078e00ff */
[----:B------:R-:W-:Y:S01]  /*0d20*/  ISETP.GT.U32.AND P6, PT, R10, R15, PT ;  /* 0x0000000f0a00720c */ /* 0x000fe20003fc4070 */
[----:B------:R-:W-:-:S04]  /*0d30*/  IMAD.HI.U32 R8, R7, R17, RZ ;  /* 0x0000001107087227 */ /* 0x000fc800078e00ff */
[-C--:B------:R-:W-:Y:S02]  /*0d40*/  IMAD R19, R9, R6.reuse, R16 ;  /* 0x0000000609137224 */ /* 0x080fe400078e0210 */
[----:B------:R-:W-:Y:S02]  /*0d50*/  IMAD R17, R8, R6, R17 ;  /* 0x0000000608117224 */ /* 0x000fe400078e0211 */
[--C-:B------:R-:W-:Y:S01]  /*0d60*/  @!P2 IMAD.IADD R13, R13, 0x1, -R10.reuse ;  /* 0x000000010d0da824 */ /* 0x100fe200078e0a0a */
[----:B------:R-:W-:Y:S01]  /*0d70*/  ISETP.GT.U32.AND P1, PT, R10, R19, PT ;  /* 0x000000130a00720c */ /* 0x000fe20003f24070 */
[----:B------:R-:W-:Y:S01]  /*0d80*/  IMAD.SHL.U32 R7, R2, 0x4, RZ ;  /* 0x0000000402077824 */ /* 0x000fe200078e00ff */
[----:B------:R-:W-:Y:S01]  /*0d90*/  ISETP.GT.U32.AND P5, PT, R10, R17, PT ;  /* 0x000000110a00720c */ /* 0x000fe20003fa4070 */
[----:B------:R-:W-:Y:S01]  /*0da0*/  @!P6 IMAD.IADD R15, R15, 0x1, -R10 ;  /* 0x000000010f0fe824 */ /* 0x000fe200078e0a0a */
[----:B------:R-:W-:Y:S01]  /*0db0*/  ISETP.GE.U32.AND P0, PT, R13, R10, PT ;  /* 0x0000000a0d00720c */ /* 0x000fe20003f06070 */
[----:B------:R-:W-:Y:S01]  /*0dc0*/  @!P2 VIADD R12, R12, 0x1 ;  /* 0x000000010c0ca836 */ /* 0x000fe20000000000 */
[----:B-1----:R-:W-:Y:S01]  /*0dd0*/  IADD3 R6, P3, P4, R7, UR8, R0 ;  /* 0x0000000807067c10 */ /* 0x002fe2000fc7e000 */
[----:B------:R-:W-:Y:S01]  /*0de0*/  @!P6 VIADD R11, R11, 0x1 ;  /* 0x000000010b0be836 */ /* 0x000fe20000000000 */
[----:B------:R-:W-:-:S02]  /*0df0*/  SHF.R.S32.HI R13, RZ, 0x1f, R7 ;  /* 0x0000001fff0d7819 */ /* 0x000fc40000011407 */
[----:B------:R-:W-:Y:S02]  /*0e00*/  SHF.R.S32.HI R0, RZ, 0x1f, R0 ;  /* 0x0000001fff007819 */ /* 0x000fe40000011400 */
[----:B------:R-:W-:Y:S01]  /*0e10*/  ISETP.GE.AND P6, PT, R23, RZ, PT ;  /* 0x000000ff1700720c */ /* 0x000fe20003fc6270 */
[----:B------:R-:W-:Y:S01]  /*0e20*/  @!P1 IMAD.IADD R19, R19, 0x1, -R10 ;  /* 0x0000000113139824 */ /* 0x000fe200078e0a0a */
[----:B------:R-:W-:Y:S01]  /*0e30*/  IADD3.X R7, PT, PT, R13, UR9, R0, P3, P4 ;  /* 0x000000090d077c10 */ /* 0x000fe20009fe8400 */
[----:B------:R-:W-:Y:S01]  /*0e40*/  @!P5 IMAD.IADD R17, R17, 0x1, -R10 ;  /* 0x000000011111d824 */ /* 0x000fe200078e0a0a */
[-C--:B------:R-:W-:Y:S01]  /*0e50*/  ISETP.GE.U32.AND P4, PT, R15, R10.reuse, PT ;  /* 0x0000000a0f00720c */ /* 0x080fe20003f86070 */
[----:B------:R-:W-:Y:S01]  /*0e60*/  @P0 VIADD R12, R12, 0x1 ;  /* 0x000000010c0c0836 */ /* 0x000fe20000000000 */
[-C--:B------:R-:W-:Y:S01]  /*0e70*/  ISETP.GE.U32.AND P0, PT, R19, R10.reuse, PT ;  /* 0x0000000a1300720c */ /* 0x080fe20003f06070 */
[----:B------:R-:W-:Y:S01]  /*0e80*/  @!P5 VIADD R8, R8, 0x1 ;  /* 0x000000010808d836 */ /* 0x000fe20000000000 */
[----:B------:R-:W-:Y:S01]  /*0e90*/  ISETP.GE.U32.AND P2, PT, R17, R10, PT ;  /* 0x0000000a1100720c */ /* 0x000fe20003f46070 */
[----:B------:R-:W-:Y:S01]  /*0ea0*/  @!P1 VIADD R9, R9, 0x1 ;  /* 0x0000000109099836 */ /* 0x000fe20000000000 */
[----:B------:R-:W-:-:S02]  /*0eb0*/  ISETP.GE.AND P3, PT, R20, RZ, PT ;  /* 0x000000ff1400720c */ /* 0x000fc40003f66270 */
[----:B------:R-:W-:Y:S02]  /*0ec0*/  ISETP.GE.AND P5, PT, R4, RZ, PT ;  /* 0x000000ff0400720c */ /* 0x000fe40003fa6270 */
[----:B------:R-:W-:Y:S02]  /*0ed0*/  ISETP.NE.AND P1, PT, R5, RZ, PT ;  /* 0x000000ff0500720c */ /* 0x000fe40003f25270 */
[----:B------:R-:W-:Y:S01]  /*0ee0*/  LOP3.LUT R5, RZ, R5, RZ, 0x33, !PT ;  /* 0x00000005ff057212 */ /* 0x000fe200078e33ff */
[----:B------:R-:W-:Y:S01]  /*0ef0*/  @P4 VIADD R11, R11, 0x1 ;  /* 0x000000010b0b4836 */ /* 0x000fe20000000000 */
[----:B------:R-:W-:Y:S01]  /*0f00*/  ISETP.GE.AND P4, PT, R3, RZ, PT ;  /* 0x000000ff0300720c */ /* 0x000fe20003f86270 */
[----:B------:R-:W-:Y:S02]  /*0f10*/  @P0 VIADD R9, R9, 0x1 ;  /* 0x0000000109090836 */ /* 0x000fe40000000000 */
[----:B------:R-:W-:Y:S02]  /*0f20*/  @P2 VIADD R8, R8, 0x1 ;  /* 0x0000000108082836 */ /* 0x000fe40000000000 */
[----:B------:R-:W-:-:S02]  /*0f30*/  IMAD.MOV.U32 R0, RZ, RZ, R9 ;  /* 0x000000ffff007224 */ /* 0x000fc400078e0009 */
[----:B------:R-:W-:Y:S02]  /*0f40*/  @!P3 IMAD.MOV R12, RZ, RZ, -R12 ;  /* 0x000000ffff0cb224 */ /* 0x000fe400078e0a0c */
[----:B------:R-:W-:Y:S02]  /*0f50*/  @!P6 IMAD.MOV R11, RZ, RZ, -R11 ;  /* 0x000000ffff0be224 */ /* 0x000fe400078e0a0b */
[----:B------:R-:W-:Y:S01]  /*0f60*/  @!P5 IMAD.MOV R8, RZ, RZ, -R8 ;  /* 0x000000ffff08d224 */ /* 0x000fe200078e0a08 */
[C---:B------:R-:W-:Y:S01]  /*0f70*/  SEL R3, R5.reuse, R12, !P1 ;  /* 0x0000000c05037207 */ /* 0x040fe20004800000 */
[----:B------:R-:W-:Y:S01]  /*0f80*/  @!P4 IMAD.MOV R0, RZ, RZ, -R0 ;  /* 0x000000ffff00c224 */ /* 0x000fe200078e0a00 */
[C---:B------:R-:W-:Y:S02]  /*0f90*/  SEL R11, R5.reuse, R11, !P1 ;  /* 0x0000000b050b7207 */ /* 0x040fe40004800000 */
[C---:B------:R-:W-:Y:S01]  /*0fa0*/  SEL R9, R5.reuse, R8, !P1 ;  /* 0x0000000805097207 */ /* 0x040fe20004800000 */
[----:B------:R-:W-:Y:S01]  /*0fb0*/  STG.E.U8 desc[UR6][R6.64], R3 ;  /* 0x0000000306007986 */ /* 0x000fe2000c101106 */
[----:B------:R-:W-:-:S03]  /*0fc0*/  SEL R5, R5, R0, !P1 ;  /* 0x0000000005057207 */ /* 0x000fc60004800000 */
[----:B------:R-:W-:Y:S04]  /*0fd0*/  STG.E.U8 desc[UR6][R6.64+0x1], R11 ;  /* 0x0000010b06007986 */ /* 0x000fe8000c101106 */
[----:B------:R-:W-:Y:S04]  /*0fe0*/  STG.E.U8 desc[UR6][R6.64+0x2], R9 ;  /* 0x0000020906007986 */ /* 0x000fe8000c101106 */
[----:B------:R-:W-:Y:S01]  /*0ff0*/  STG.E.U8 desc[UR6][R6.64+0x3], R5 ;  /* 0x0000030506007986 */ /* 0x000fe2000c101106 */
[----:B------:R-:W-:Y:S05]  /*1000*/  EXIT ;  /* 0x000000000000794d */ /* 0x000fea0003800000 */
.L_x_32:
        /* <DEDUP_REMOVED lines=15> */
.L_x_47:


//--------------------- .text._Z32nppiFilterBox_8u_C1R_kernel_implPKhiPhiiiiiii --------------------------
	.section	.text._Z32nppiFilterBox_8u_C1R_kernel_implPKhiPhiiiiiii,"ax",@progbits
	.align	128
        .global         _Z32nppiFilterBox_8u_C1R_kernel_implPKhiPhiiiiiii
        .type           _Z32nppiFilterBox_8u_C1R_kernel_implPKhiPhiiiiiii,@function
        .size           _Z32nppiFilterBox_8u_C1R_kernel_implPKhiPhiiiiiii,(.L_x_48 - _Z32nppiFilterBox_8u_C1R_kernel_implPKhiPhiiiiiii)
        .other          _Z32nppiFilterBox_8u_C1R_kernel_implPKhiPhiiiiiii,@"STO_CUDA_ENTRY STV_DEFAULT"
_Z32nppiFilterBox_8u_C1R_kernel_implPKhiPhiiiiiii:
.text._Z32nppiFilterBox_8u_C1R_kernel_implPKhiPhiiiiiii:
        /* <DEDUP_REMOVED lines=15> */
[----:B------:R-:W0:Y:S01]  /*00f0*/  LDC R7, c[0x0][0x3a4] ;  /* 0x0000e900ff077b82 */ /* 0x000e220000000800 */
[----:B------:R-:W0:Y:S01]  /*0100*/  LDCU.64 UR8, c[0x0][0x3a8] ;  /* 0x00007500ff0877ac */ /* 0x000e220008000a00 */
[----:B------:R-:W-:Y:S01]  /*0110*/  IMAD.MOV.U32 R16, RZ, RZ, RZ ;  /* 0x000000ffff107224 */ /* 0x000fe200078e00ff */
[----:B------:R-:W1:Y:S01]  /*0120*/  LDCU.64 UR6, c[0x0][0x358] ;  /* 0x00006b00ff0677ac */ /* 0x000e620008000a00 */
[C---:B0-----:R-:W-:Y:S01]  /*0130*/  VIMNMX R3, PT, PT, R7.reuse, UR8, PT ;  /* 0x0000000807037c48 */ /* 0x041fe2000bfe0100 */
[----:B------:R-:W-:-:S03]  /*0140*/  IMAD R5, R7, UR8, RZ ;  /* 0x0000000807057c24 */ /* 0x000fc6000f8e02ff */
[----:B------:R-:W-:-:S13]  /*0150*/  ISETP.GE.AND P0, PT, R3, 0x1, PT ;  /* 0x000000010300780c */ /* 0x000fda0003f06270 */
[----:B-1----:R-:W-:Y:S05]  /*0160*/  @!P0 BRA `(.L_x_33) ;  /* 0x0000000400e88947 */ /* 0x002fea0003800000 */
[----:B------:R-:W-:Y:S01]  /*0170*/  VIADD R6, R4, -UR9 ;  /* 0x8000000904067c36 */ /* 0x000fe20008000000 */
[----:B------:R-:W0:Y:S01]  /*0180*/  LDCU UR5, c[0x0][0x3b0] ;  /* 0x00007600ff0577ac */ /* 0x000e220008000800 */
[----:B------:R-:W-:Y:S01]  /*0190*/  BSSY.RECONVERGENT B0, `(.L_x_33) ;  /* 0x0000077000007945 */ /* 0x000fe20003800200 */
[----:B------:R-:W-:Y:S02]  /*01a0*/  IMAD.MOV.U32 R16, RZ, RZ, RZ ;  /* 0x000000ffff107224 */ /* 0x000fe400078e00ff */
[----:B------:R-:W-:-:S05]  /*01b0*/  VIADD R3, R6, 0x1 ;  /* 0x0000000106037836 */ /* 0x000fca0000000000 */
[----:B------:R-:W-:-:S05]  /*01c0*/  VIADDMNMX R3, R6, R7, R3, !PT ;  /* 0x0000000706037246 */ /* 0x000fca0007800103 */
        /* <DEDUP_REMOVED lines=8> */
[----:B------:R-:W-:Y:S01]  /*0250*/  ISETP.GT.U32.AND P3, PT, R3, -0x10, PT ;  /* 0xfffffff00300780c */ /* 0x000fe20003f64070 */
[----:B------:R-:W-:Y:S01]  /*0260*/  VIADD R2, R22, 0xffffffff ;  /* 0xffffffff16027836 */ /* 0x000fe20000000000 */
[----:B------:R-:W-:Y:S01]  /*0270*/  LOP3.LUT R9, R9, 0x3, RZ, 0xc0, !PT ;  /* 0x0000000309097812 */ /* 0x000fe200078ec0ff */
[----:B------:R-:W-:Y:S01]  /*0280*/  IMAD.MOV R10, RZ, RZ, -R10 ;  /* 0x000000ffff0a7224 */ /* 0x000fe200078e0a0a */
[----:B------:R-:W-:Y:S01]  /*0290*/  ISETP.GE.U32.AND P1, PT, R8, 0x3, PT ;  /* 0x000000030800780c */ /* 0x000fe20003f26070 */
[----:B------:R-:W-:Y:S01]  /*02a0*/  VIADD R8, R7, UR8 ;  /* 0x0000000807087c36 */ /* 0x000fe20008000000 */
[----:B------:R-:W-:-:S13]  /*02b0*/  ISETP.GE.U32.AND P2, PT, R2, 0x7, PT ;  /* 0x000000070200780c */ /* 0x000fda0003f46070 */
.L_x_43:
[----:B------:R-:W0:Y:S01]  /*02c0*/  LDCU UR5, c[0x0][0x388] ;  /* 0x00007100ff0577ac */ /* 0x000e220008000800 */
[----:B------:R-:W-:Y:S01]  /*02d0*/  BSSY.RECONVERGENT B1, `(.L_x_34) ;  /* 0x000002b000017945 */ /* 0x000fe20003800200 */
[----:B------:R-:W-:Y:S01]  /*02e0*/  ISETP.NE.AND P4, PT, R22, RZ, PT ;  /* 0x000000ff1600720c */ /* 0x000fe20003f85270 */
[----:B------:R-:W-:Y:S02]  /*02f0*/  IMAD.MOV.U32 R14, RZ, RZ, R6 ;  /* 0x000000ffff0e7224 */ /* 0x000fe400078e0006 */
[C---:B0-----:R-:W-:Y:S02]  /*0300*/  IMAD R11, R7.reuse, UR5, RZ ;  /* 0x00000005070b7c24 */ /* 0x041fe4000f8e02ff */
[----:B------:R-:W-:-:S03]  /*0310*/  VIADD R7, R7, 0x1 ;  /* 0x0000000107077836 */ /* 0x000fc60000000000 */
[----:B------:R-:W-:Y:S02]  /*0320*/  SHF.R.S32.HI R12, RZ, 0x1f, R11 ;  /* 0x0000001fff0c7819 */ /* 0x000fe4000001140b */
[----:B------:R-:W-:Y:S01]  /*0330*/  ISETP.GE.AND P0, PT, R7, R8, PT ;  /* 0x000000080700720c */ /* 0x000fe20003f06270 */
[----:B------:R-:W-:-:S12]  /*0340*/  @P3 BRA `(.L_x_35) ;  /* 0x00000000008c3947 */ /* 0x000fd80003800000 */
[----:B------:R-:W0:Y:S01]  /*0350*/  LDCU.64 UR8, c[0x0][0x380] ;  /* 0x00007000ff0877ac */ /* 0x000e220008000a00 */
[----:B------:R-:W-:Y:S02]  /*0360*/  IMAD.MOV.U32 R17, RZ, RZ, R10 ;  /* 0x000000ffff117224 */ /* 0x000fe400078e000a */
[----:B------:R-:W-:Y:S01]  /*0370*/  IMAD.MOV.U32 R14, RZ, RZ, R6 ;  /* 0x000000ffff0e7224 */ /* 0x000fe200078e0006 */
[----:B0-----:R-:W-:-:S04]  /*0380*/  IADD3 R15, P5, PT, R11, UR8, RZ ;  /* 0x000000080b0f7c10 */ /* 0x001fc8000ffbe0ff */
[----:B------:R-:W-:-:S09]  /*0390*/  IADD3.X R13, PT, PT, R12, UR9, RZ, P5, !PT ;  /* 0x000000090c0d7c10 */ /* 0x000fd2000affe4ff */
.L_x_36:
[----:B------:R-:W-:-:S04]  /*03a0*/  IADD3 R2, P5, PT, R14, R15, RZ ;  /* 0x0000000f0e027210 */ /* 0x000fc80007fbe0ff */
[----:B------:R-:W-:-:S05]  /*03b0*/  LEA.HI.X.SX32 R3, R14, R13, 0x1, P5 ;  /* 0x0000000d0e037211 */ /* 0x000fca00028f0eff */
[----:B------:R-:W2:Y:S04]  /*03c0*/  LDG.E.U8 R21, desc[UR6][R2.64] ;  /* 0x0000000602157981 */ /* 0x000ea8000c1e1100 */
[----:B------:R-:W2:Y:S04]  /*03d0*/  LDG.E.U8 R20, desc[UR6][R2.64+0x1] ;  /* 0x0000010602147981 */ /* 0x000ea8000c1e1100 */
[----:B------:R-:W3:Y:S04]  /*03e0*/  LDG.E.U8 R23, desc[UR6][R2.64+0x2] ;  /* 0x0000020602177981 */ /* 0x000ee8000c1e1100 */
[----:B------:R-:W3:Y:S04]  /*03f0*/  LDG.E.U8 R25, desc[UR6][R2.64+0x3] ;  /* 0x0000030602197981 */ /* 0x000ee8000c1e1100 */
[----:B------:R-:W4:Y:S04]  /*0400*/  LDG.E.U8 R18, desc[UR6][R2.64+0x4] ;  /* 0x0000040602127981 */ /* 0x000f28000c1e1100 */
[----:B------:R-:W4:Y:S04]  /*0410*/  LDG.E.U8 R19, desc[UR6][R2.64+0x5] ;  /* 0x0000050602137981 */ /* 0x000f28000c1e1100 */
[----:B------:R-:W5:Y:S04]  /*0420*/  LDG.E.U8 R26, desc[UR6][R2.64+0xd] ;  /* 0x00000d06021a7981 */ /* 0x000f68000c1e1100 */
[----:B------:R-:W5:Y:S01]  /*0430*/  LDG.E.U8 R27, desc[UR6][R2.64+0xf] ;  /* 0x00000f06021b7981 */ /* 0x000f62000c1e1100 */
[----:B--2---:R-:W-:-:S03]  /*0440*/  IADD3 R20, PT, PT, R20, R16, R21 ;  /* 0x0000001014147210 */ /* 0x004fc60007ffe015 */
[----:B------:R-:W2:Y:S04]  /*0450*/  LDG.E.U8 R21, desc[UR6][R2.64+0x6] ;  /* 0x0000060602157981 */ /* 0x000ea8000c1e1100 */
[----:B------:R-:W2:Y:S01]  /*0460*/  LDG.E.U8 R16, desc[UR6][R2.64+0x7] ;  /* 0x0000070602107981 */ /* 0x000ea2000c1e1100 */
[----:B---3--:R-:W-:-:S03]  /*0470*/  IADD3 R25, PT, PT, R25, R20, R23 ;  /* 0x0000001419197210 */ /* 0x008fc60007ffe017 */
[----:B------:R-:W3:Y:S04]  /*0480*/  LDG.E.U8 R20, desc[UR6][R2.64+0x8] ;  /* 0x0000080602147981 */ /* 0x000ee8000c1e1100 */
[----:B------:R-:W3:Y:S01]  /*0490*/  LDG.E.U8 R23, desc[UR6][R2.64+0x9] ;  /* 0x0000090602177981 */ /* 0x000ee2000c1e1100 */
[----:B----4-:R-:W-:-:S03]  /*04a0*/  IADD3 R25, PT, PT, R19, R25, R18 ;  /* 0x0000001913197210 */ /* 0x010fc60007ffe012 */
[----:B------:R-:W4:Y:S04]  /*04b0*/  LDG.E.U8 R18, desc[UR6][R2.64+0xa] ;  /* 0x00000a0602127981 */ /* 0x000f28000c1e1100 */
[----:B------:R-:W4:Y:S01]  /*04c0*/  LDG.E.U8 R19, desc[UR6][R2.64+0xb] ;  /* 0x00000b0602137981 */ /* 0x000f22000c1e1100 */
[----:B--2---:R-:W-:-:S03]  /*04d0*/  IADD3 R21, PT, PT, R16, R25, R21 ;  /* 0x0000001910157210 */ /* 0x004fc60007ffe015 */
[----:B------:R-:W5:Y:S04]  /*04e0*/  LDG.E.U8 R25, desc[UR6][R2.64+0xc] ;  /* 0x00000c0602197981 */ /* 0x000f68000c1e1100 */
[----:B------:R-:W2:Y:S01]  /*04f0*/  LDG.E.U8 R16, desc[UR6][R2.64+0xe] ;  /* 0x00000e0602107981 */ /* 0x000ea2000c1e1100 */
[----:B------:R-:W-:Y:S01]  /*0500*/  VIADD R17, R17, 0x10 ;  /* 0x0000001011117836 */ /* 0x000fe20000000000 */
[----:B---3--:R-:W-:-:S04]  /*0510*/  IADD3 R20, PT, PT, R23, R21, R20 ;  /* 0x0000001517147210 */ /* 0x008fc80007ffe014 */
[----:B------:R-:W-:Y:S02]  /*0520*/  ISETP.NE.AND P5, PT, R17, RZ, PT ;  /* 0x000000ff1100720c */ /* 0x000fe40003fa5270 */
[----:B----4-:R-:W-:Y:S01]  /*0530*/  IADD3 R18, PT, PT, R19, R20, R18 ;  /* 0x0000001413127210 */ /* 0x010fe20007ffe012 */
[----:B------:R-:W-:-:S03]  /*0540*/  VIADD R14, R14, 0x10 ;  /* 0x000000100e0e7836 */ /* 0x000fc60000000000 */
[----:B-----5:R-:W-:-:S04]  /*0550*/  IADD3 R25, PT, PT, R26, R18, R25 ;  /* 0x000000121a197210 */ /* 0x020fc80007ffe019 */
[----:B--2---:R-:W-:-:S03]  /*0560*/  IADD3 R16, PT, PT, R27, R25, R16 ;  /* 0x000000191b107210 */ /* 0x004fc60007ffe010 */
[----:B------:R-:W-:Y:S05]  /*0570*/  @P5 BRA `(.L_x_36) ;  /* 0xfffffffc00885947 */ /* 0x000fea000383ffff */
.L_x_35:
[----:B------:R-:W-:Y:S05]  /*0580*/  BSYNC.RECONVERGENT B1 ;  /* 0x0000000000017941 */ /* 0x000fea0003800200 */
.L_x_34:
[----:B------:R-:W-:Y:S04]  /*0590*/  BSSY.RECONVERGENT B1, `(.L_x_37) ;  /* 0x0000035000017945 */ /* 0x000fe80003800200 */
[----:B------:R-:W-:Y:S05]  /*05a0*/  @!P4 BRA `(.L_x_38) ;  /* 0x0000000000ccc947 */ /* 0x000fea0003800000 */
[----:B------:R-:W-:Y:S01]  /*05b0*/  BSSY.RECONVERGENT B2, `(.L_x_39) ;  /* 0x0000014000027945 */ /* 0x000fe20003800200 */
[----:B------:R-:W-:-:S03]  /*05c0*/  ISETP.NE.AND P4, PT, R24, RZ, PT ;  /* 0x000000ff1800720c */ /* 0x000fc60003f85270 */
[----:B------:R-:W-:Y:S10]  /*05d0*/  @!P2 BRA `(.L_x_40) ;  /* 0x000000000044a947 */ /* 0x000ff40003800000 */
[----:B------:R-:W0:Y:S01]  /*05e0*/  LDCU.64 UR8, c[0x0][0x380] ;  /* 0x00007000ff0877ac */ /* 0x000e220008000a00 */
[----:B------:R-:W-:Y:S02]  /*05f0*/  SHF.R.S32.HI R3, RZ, 0x1f, R14 ;  /* 0x0000001fff037819 */ /* 0x000fe4000001140e */
[----:B0-----:R-:W-:-:S04]  /*0600*/  IADD3 R2, P5, P6, R14, UR8, R11 ;  /* 0x000000080e027c10 */ /* 0x001fc8000febe00b */
[----:B------:R-:W-:-:S05]  /*0610*/  IADD3.X R3, PT, PT, R3, UR9, R12, P5, P6 ;  /* 0x0000000903037c10 */ /* 0x000fca000afec40c */
        /* <DEDUP_REMOVED lines=8> */
[----:B------:R-:W-:Y:S01]  /*06a0*/  VIADD R14, R14, 0x8 ;  /* 0x000000080e0e7836 */ /* 0x000fe20000000000 */
[----:B--2---:R-:W-:-:S04]  /*06b0*/  IADD3 R13, PT, PT, R15, R16, R13 ;  /* 0x000000100f0d7210 */ /* 0x004fc80007ffe00d */
[----:B---3--:R-:W-:-:S04]  /*06c0*/  IADD3 R13, PT, PT, R17, R13, R18 ;  /* 0x0000000d110d7210 */ /* 0x008fc80007ffe012 */
[----:B----4-:R-:W-:-:S04]  /*06d0*/  IADD3 R13, PT, PT, R19, R13, R20 ;  /* 0x0000000d130d7210 */ /* 0x010fc80007ffe014 */
[----:B-----5:R-:W-:-:S07]  /*06e0*/  IADD3 R16, PT, PT, R21, R13, R26 ;  /* 0x0000000d15107210 */ /* 0x020fce0007ffe01a */
.L_x_40:
[----:B------:R-:W-:Y:S05]  /*06f0*/  BSYNC.RECONVERGENT B2 ;  /* 0x0000000000027941 */ /* 0x000fea0003800200 */
.L_x_39:
        /* <DEDUP_REMOVED lines=11> */
[----:B------:R-:W3:Y:S01]  /*07b0*/  LDG.E.U8 R17, desc[UR6][R2.64+0x3] ;  /* 0x0000030602117981 */ /* 0x000ee2000c1e1100 */
[----:B------:R-:W-:Y:S01]  /*07c0*/  VIADD R14, R14, 0x4 ;  /* 0x000000040e0e7836 */ /* 0x000fe20000000000 */
[----:B--2---:R-:W-:-:S04]  /*07d0*/  IADD3 R13, PT, PT, R15, R16, R13 ;  /* 0x000000100f0d7210 */ /* 0x004fc80007ffe00d */
[----:B---3--:R-:W-:-:S07]  /*07e0*/  IADD3 R16, PT, PT, R17, R13, R18 ;  /* 0x0000000d11107210 */ /* 0x008fce0007ffe012 */
.L_x_42:
[----:B------:R-:W-:Y:S05]  /*07f0*/  BSYNC.RECONVERGENT B2 ;  /* 0x0000000000027941 */ /* 0x000fea0003800200 */
.L_x_41:
[----:B------:R-:W-:Y:S05]  /*0800*/  @!P4 BRA `(.L_x_38) ;  /* 0x000000000034c947 */ /* 0x000fea0003800000 */
[----:B------:R-:W0:Y:S01]  /*0810*/  LDCU.64 UR8, c[0x0][0x380] ;  /* 0x00007000ff0877ac */ /* 0x000e220008000a00 */
[----:B------:R-:W-:Y:S02]  /*0820*/  SHF.R.S32.HI R3, RZ, 0x1f, R14 ;  /* 0x0000001fff037819 */ /* 0x000fe4000001140e */
[----:B0-----:R-:W-:-:S04]  /*0830*/  IADD3 R2, P4, P5, R14, UR8, R11 ;  /* 0x000000080e027c10 */ /* 0x001fc8000fd9e00b */
[----:B------:R-:W-:-:S05]  /*0840*/  IADD3.X R3, PT, PT, R3, UR9, R12, P4, P5 ;  /* 0x0000000903037c10 */ /* 0x000fca000a7ea40c */
[----:B------:R-:W2:Y:S01]  /*0850*/  LDG.E.U8 R11, desc[UR6][R2.64] ;  /* 0x00000006020b7981 */ /* 0x000ea2000c1e1100 */
[----:B------:R-:W-:Y:S01]  /*0860*/  ISETP.NE.AND P4, PT, R9, 0x1, PT ;  /* 0x000000010900780c */ /* 0x000fe20003f85270 */
[----:B--2---:R-:W-:-:S12]  /*0870*/  IMAD.IADD R16, R16, 0x1, R11 ;  /* 0x0000000110107824 */ /* 0x004fd800078e020b */
[----:B------:R-:W-:Y:S05]  /*0880*/  @!P4 BRA `(.L_x_38) ;  /* 0x000000000014c947 */ /* 0x000fea0003800000 */
[----:B------:R-:W-:Y:S01]  /*0890*/  ISETP.NE.AND P4, PT, R9, 0x2, PT ;  /* 0x000000020900780c */ /* 0x000fe20003f85270 */
[----:B------:R-:W2:-:S12]  /*08a0*/  LDG.E.U8 R11, desc[UR6][R2.64+0x1] ;  /* 0x00000106020b7981 */ /* 0x000e98000c1e1100 */
[----:B------:R-:W3:Y:S01]  /*08b0*/  @P4 LDG.E.U8 R13, desc[UR6][R2.64+0x2] ;  /* 0x00000206020d4981 */ /* 0x000ee2000c1e1100 */
[----:B--2---:R-:W-:-:S04]  /*08c0*/  IMAD.IADD R16, R16, 0x1, R11 ;  /* 0x0000000110107824 */ /* 0x004fc800078e020b */
[----:B---3--:R-:W-:-:S07]  /*08d0*/  @P4 IMAD.IADD R16, R16, 0x1, R13 ;  /* 0x0000000110104824 */ /* 0x008fce00078e020d */
.L_x_38:
[----:B------:R-:W-:Y:S05]  /*08e0*/  BSYNC.RECONVERGENT B1 ;  /* 0x0000000000017941 */ /* 0x000fea0003800200 */
.L_x_37:
[----:B------:R-:W-:Y:S05]  /*08f0*/  @!P0 BRA `(.L_x_43) ;  /* 0xfffffff800708947 */ /* 0x000fea000383ffff */
[----:B------:R-:W-:Y:S05]  /*0900*/  BSYNC.RECONVERGENT B0 ;  /* 0x0000000000007941 */ /* 0x000fea0003800200 */
.L_x_33:
[-C--:B------:R-:W-:Y:S01]  /*0910*/  IABS R8, R5.reuse ;  /* 0x0000000500087213 */ /* 0x080fe20000000000 */
[----:B------:R-:W0:Y:S01]  /*0920*/  LDCU UR5, c[0x0][0x398] ;  /* 0x00007300ff0577ac */ /* 0x000e220008000800 */
[----:B------:R-:W-:Y:S02]  /*0930*/  IABS R9, R16 ;  /* 0x0000001000097213 */ /* 0x000fe40000000000 */
[----:B------:R-:W1:Y:S01]  /*0940*/  I2F.RP R6, R8 ;  /* 0x0000000800067306 */ /* 0x000e620000209400 */
[-C--:B------:R-:W-:Y:S01]  /*0950*/  IABS R10, R5.reuse ;  /* 0x00000005000a7213 */ /* 0x080fe20000000000 */
[----:B------:R-:W2:Y:S01]  /*0960*/  LDCU.64 UR8, c[0x0][0x390] ;  /* 0x00007200ff0877ac */ /* 0x000ea20008000a00 */
[----:B------:R-:W-:-:S04]  /*0970*/  LOP3.LUT R16, R16, R5, RZ, 0x3c, !PT ;  /* 0x0000000510107212 */ /* 0x000fc800078e3cff */
[----:B------:R-:W-:Y:S01]  /*0980*/  ISETP.GE.AND P2, PT, R16, RZ, PT ;  /* 0x000000ff1000720c */ /* 0x000fe20003f46270 */
[----:B-1----:R-:W1:Y:S02]  /*0990*/  MUFU.RCP R6, R6 ;  /* 0x0000000600067308 */ /* 0x002e640000001000 */
[----:B-1----:R-:W-:Y:S02]  /*09a0*/  VIADD R2, R6, 0xffffffe ;  /* 0x0ffffffe06027836 */ /* 0x002fe40000000000 */
[----:B------:R-:W-:-:S04]  /*09b0*/  IMAD.MOV R6, RZ, RZ, -R10 ;  /* 0x000000ffff067224 */ /* 0x000fc800078e0a0a */
[----:B------:R1:W3:Y:S02]  /*09c0*/  F2I.FTZ.U32.TRUNC.NTZ R3, R2 ;  /* 0x0000000200037305 */ /* 0x0002e4000021f000 */
[----:B-1----:R-:W-:Y:S02]  /*09d0*/  IMAD.MOV.U32 R2, RZ, RZ, RZ ;  /* 0x000000ffff027224 */ /* 0x002fe400078e00ff */
[----:B---3--:R-:W-:-:S04]  /*09e0*/  IMAD.MOV R7, RZ, RZ, -R3 ;  /* 0x000000ffff077224 */ /* 0x008fc800078e0a03 */
[----:B------:R-:W-:-:S04]  /*09f0*/  IMAD R7, R7, R8, RZ ;  /* 0x0000000807077224 */ /* 0x000fc800078e02ff */
[----:B------:R-:W-:-:S06]  /*0a00*/  IMAD.HI.U32 R3, R3, R7, R2 ;  /* 0x0000000703037227 */ /* 0x000fcc00078e0002 */
[----:B------:R-:W-:-:S04]  /*0a10*/  IMAD.HI.U32 R2, R3, R9, RZ ;  /* 0x0000000903027227 */ /* 0x000fc800078e00ff */
[----:B------:R-:W-:-:S05]  /*0a20*/  IMAD R3, R2, R6, R9 ;  /* 0x0000000602037224 */ /* 0x000fca00078e0209 */
[----:B------:R-:W-:-:S13]  /*0a30*/  ISETP.GT.U32.AND P1, PT, R8, R3, PT ;  /* 0x000000030800720c */ /* 0x000fda0003f24070 */
[----:B------:R-:W-:Y:S02]  /*0a40*/  @!P1 IMAD.IADD R3, R3, 0x1, -R8 ;  /* 0x0000000103039824 */ /* 0x000fe400078e0a08 */
[----:B------:R-:W-:Y:S01]  /*0a50*/  @!P1 VIADD R2, R2, 0x1 ;  /* 0x0000000102029836 */ /* 0x000fe20000000000 */
[----:B------:R-:W-:Y:S02]  /*0a60*/  ISETP.NE.AND P1, PT, R5, RZ, PT ;  /* 0x000000ff0500720c */ /* 0x000fe40003f25270 */
[----:B------:R-:W-:Y:S01]  /*0a70*/  ISETP.GE.U32.AND P0, PT, R3, R8, PT ;  /* 0x000000080300720c */ /* 0x000fe20003f06070 */
[----:B0-----:R-:W-:Y:S01]  /*0a80*/  IMAD R3, R0, UR5, RZ ;  /* 0x0000000500037c24 */ /* 0x001fe2000f8e02ff */
[----:B------:R-:W-:-:S11]  /*0a90*/  SHF.R.S32.HI R0, RZ, 0x1f, R4 ;  /* 0x0000001fff007819 */ /* 0x000fd60000011404 */
[----:B------:R-:W-:-:S04]  /*0aa0*/  @P0 VIADD R2, R2, 0x1 ;  /* 0x0000000102020836 */ /* 0x000fc80000000000 */
[----:B------:R-:W-:Y:S01]  /*0ab0*/  IMAD.MOV.U32 R7, RZ, RZ, R2 ;  /* 0x000000ffff077224 */ /* 0x000fe200078e0002 */
[----:B--2---:R-:W-:Y:S02]  /*0ac0*/  IADD3 R2, P0, P3, R3, UR8, R4 ;  /* 0x0000000803027c10 */ /* 0x004fe4000fb1e004 */
[----:B------:R-:W-:Y:S01]  /*0ad0*/  SHF.R.S32.HI R3, RZ, 0x1f, R3 ;  /* 0x0000001fff037819 */ /* 0x000fe20000011403 */
[----:B------:R-:W-:Y:S01]  /*0ae0*/  @!P2 IMAD.MOV R7, RZ, RZ, -R7 ;  /* 0x000000ffff07a224 */ /* 0x000fe200078e0a07 */
[----:B------:R-:W-:Y:S02]  /*0af0*/  @!P1 LOP3.LUT R7, RZ, R5, RZ, 0x33, !PT ;  /* 0x00000005ff079212 */ /* 0x000fe400078e33ff */
[----:B------:R-:W-:-:S05]  /*0b00*/  IADD3.X R3, PT, PT, R3, UR9, R0, P0, P3 ;  /* 0x0000000903037c10 */ /* 0x000fca00087e6400 */
[----:B------:R-:W-:Y:S01]  /*0b10*/  STG.E.U8 desc[UR6][R2.64], R7 ;  /* 0x0000000702007986 */ /* 0x000fe2000c101106 */
[----:B------:R-:W-:Y:S05]  /*0b20*/  EXIT ;  /* 0x000000000000794d */ /* 0x000fea0003800000 */
.L_x_44:
        /* <DEDUP_REMOVED lines=13> */
.L_x_48:


//--------------------- .nv.shared.reserved.0     --------------------------
	.section	.nv.shared.reserved.0,"aw",@nobits
	.weak		__nv_reservedSMEM_offset_0_alias
	.size		__nv_reservedSMEM_offset_0_alias, 0, 64
	.other		__nv_reservedSMEM_offset_0_alias,@"STO_CUDA_RESERVED_SHARED STV_DEFAULT"
__nv_reservedSMEM_offset_0_alias:
	.zero		0
	.zero		64


//--------------------- .nv.constant0._Z33nppiFilterBox_32f_C1R_kernel_implPKfiPfiiiiiii --------------------------
	.section	.nv.constant0._Z33nppiFilterBox_32f_C1R_kernel_implPKfiPfiiiiiii,"a",@progbits
	.sectionflags	@""
	.align	4
.nv.constant0._Z33nppiFilterBox_32f_C1R_kernel_implPKfiPfiiiiiii:
	.zero		948


//--------------------- .nv.constant0._Z32nppiFilterBox_8u_C4R_kernel_implPKhiPhiiiiiii --------------------------
	.section	.nv.constant0._Z32nppiFilterBox_8u_C4R_kernel_implPKhiPhiiiiiii,"a",@progbits
	.sectionflags	@""
	.align	4
.nv.constant0._Z32nppiFilterBox_8u_C4R_kernel_implPKhiPhiiiiiii:
	.zero		948


//--------------------- .nv.constant0._Z32nppiFilterBox_8u_C1R_kernel_implPKhiPhiiiiiii --------------------------
	.section	.nv.constant0._Z32nppiFilterBox_8u_C1R_kernel_implPKhiPhiiiiiii,"a",@progbits
	.sectionflags	@""
	.align	4
.nv.constant0._Z32nppiFilterBox_8u_C1R_kernel_implPKhiPhiiiiiii:
	.zero		948


//--------------------- SYMBOLS --------------------------

	.type		.nv.reservedSmem.offset0,@object
	.size		.nv.reservedSmem.offset0,0x4
